def attn_fwd(
    Q,
    K,
    V,
    Out,
    Lse,
    sm_scale,
    stride_qz,
    stride_qh,
    stride_qm,
    stride_qk,
    stride_kz,
    stride_kh,
    stride_kn,
    stride_kk,
    stride_vz,
    stride_vh,
    stride_vn,
    stride_vk,
    stride_oz,
    stride_oh,
    stride_om,
    stride_ok,
    seqlen_q,
    seqlen_k,
    BLOCK_M: tl.constexpr,
    BLOCK_N: tl.constexpr,
    HEAD_DIM: tl.constexpr,
    CAUSAL: tl.constexpr,
):
    start_m = tl.program_id(0)
    off_hz = tl.program_id(1)
    q_off = off_hz * stride_qh
    k_off = off_hz * stride_kh
    v_off = off_hz * stride_vh
    offs_m = start_m * BLOCK_M + tl.arange(0, BLOCK_M)
    offs_d = tl.arange(0, HEAD_DIM)
    offs_n = tl.arange(0, BLOCK_N)
    q_ptrs = Q + q_off + offs_m[:, None] * stride_qm + offs_d[None, :] * stride_qk
    k_ptrs = K + k_off + offs_d[:, None] * stride_kk + offs_n[None, :] * stride_kn
    v_ptrs = V + v_off + offs_n[:, None] * stride_vn + offs_d[None, :] * stride_vk
    m_i = tl.full([BLOCK_M], float("-inf"), dtype=tl.float32)
    l_i = tl.zeros([BLOCK_M], dtype=tl.float32) + 1.0
    acc = tl.zeros([BLOCK_M, HEAD_DIM], dtype=tl.float32)
    q = tl.load(q_ptrs)
    acc, l_i, m_i = _attn_fwd_inner(
        acc,
        l_i,
        m_i,
        q,
        k_ptrs,
        v_ptrs,
        sm_scale,
        stride_kn,
        stride_vn,
        start_m,
        seqlen_k,
        BLOCK_M,
        BLOCK_N,
        HEAD_DIM,
        CAUSAL,
    )
    acc = acc / l_i[:, None]
    lse = m_i + tl.math.log2(l_i) / 1.4426950408889634
    o_ptrs = (
        Out
        + off_hz * stride_oh
        + offs_m[:, None] * stride_om
        + offs_d[None, :] * stride_ok
    )
    tl.store(o_ptrs, acc.to(Out.dtype.element_ty))
    tl.store(Lse + off_hz * seqlen_q + offs_m, lse)

# config = {"BLOCK_M": 256, "BLOCK_N": 64, "HEAD_DIM": 32, "arch": "sm_80", "causal": true, "dtype": "bf16", "num_stages": 3, "num_warps": 8}
# arch = sm_80


// ===== COMPILED SASS (sm_80) =====

	.target	sm_80

	.elftype	@"ET_EXEC"


//--------------------- .note.nv.tkinfo           --------------------------
	.section	.note.nv.tkinfo,"",@"SHT_NOTE"
	.sectionflags	@"SHF_NOTE_NV_TKINFO"
	.tkinfo
        /*0018*/ 	.word	0x00000002
        /*0030*/ 	.string	""
        /*0030*/ 	.string	"ptxas"
        /*0030*/ 	.string	"Cuda compilation tools, release 13.0, V13.0.88"
        /*0030*/ 	.string	"Build cuda_13.0.r13.0/compiler.36424714_0"
        /*0030*/ 	.string	"-v  -suppress-debug-info  -lineinfo  -arch sm_80 "



//--------------------- .note.nv.cuinfo           --------------------------
	.section	.note.nv.cuinfo,"",@"SHT_NOTE"
	.sectionflags	@"SHF_NOTE_NV_CUINFO"
        /*0018*/ 	.short	0x0002
        /*001a*/ 	.short	0x0050
        /*001c*/ 	.short	0x0082
	.zero		2


//--------------------- .nv.info                  --------------------------
	.section	.nv.info,"",@"SHT_CUDA_INFO"
	.align	4


	//----- nvinfo : EIATTR_REGCOUNT
	.align		4
        /*0000*/ 	.byte	0x04, 0x2f
        /*0002*/ 	.short	(.L_2 - .L_1)
	.align		4
.L_1:
        /*0004*/ 	.word	index@(attn_fwd)
        /*0008*/ 	.word	0x000000dd


	//----- nvinfo : EIATTR_FRAME_SIZE
	.align		4
.L_2:
        /*000c*/ 	.byte	0x04, 0x11
        /*000e*/ 	.short	(.L_4 - .L_3)
	.align		4
.L_3:
        /*0010*/ 	.word	index@(attn_fwd)
        /*0014*/ 	.word	0x00000000


	//----- nvinfo : EIATTR_MIN_STACK_SIZE
	.align		4
.L_4:
        /*0018*/ 	.byte	0x04, 0x12
        /*001a*/ 	.short	(.L_6 - .L_5)
	.align		4
.L_5:
        /*001c*/ 	.word	index@(attn_fwd)
        /*0020*/ 	.word	0x00000000
.L_6:


//--------------------- .nv.info.attn_fwd         --------------------------
	.section	.nv.info.attn_fwd,"",@"SHT_CUDA_INFO"
	.sectionflags	@""
	.align	4


	//----- nvinfo : EIATTR_CUDA_API_VERSION
	.align		4
        /*0000*/ 	.byte	0x04, 0x37
        /*0002*/ 	.short	(.L_8 - .L_7)
.L_7:
        /*0004*/ 	.word	0x00000082


	//----- nvinfo : EIATTR_SW2861232_WAR
	.align		4
.L_8:
        /*0008*/ 	.byte	0x01, 0x35
	.zero		2


	//----- nvinfo : EIATTR_PARAM_CBANK
	.align		4
        /*000c*/ 	.byte	0x04, 0x0a
        /*000e*/ 	.short	(.L_10 - .L_9)
	.align		4
.L_9:
        /*0010*/ 	.word	index@(.nv.constant0.attn_fwd)
        /*0014*/ 	.short	0x0160
        /*0016*/ 	.short	0x0088


	//----- nvinfo : EIATTR_CBANK_PARAM_SIZE
	.align		4
.L_10:
        /*0018*/ 	.byte	0x03, 0x19
        /*001a*/ 	.short	0x0088


	//----- nvinfo : EIATTR_KPARAM_INFO
	.align		4
        /*001c*/ 	.byte	0x04, 0x17
        /*001e*/ 	.short	(.L_12 - .L_11)
.L_11:
        /*0020*/ 	.word	0x00000000
        /*0024*/ 	.short	0x0019
        /*0026*/ 	.short	0x0080
        /*0028*/ 	.byte	0x00, 0xf4, 0x21, 0x00


	//----- nvinfo : EIATTR_KPARAM_INFO
	.align		4
.L_12:
        /*002c*/ 	.byte	0x04, 0x17
        /*002e*/ 	.short	(.L_14 - .L_13)
.L_13:
        /*0030*/ 	.word	0x00000000
        /*0034*/ 	.short	0x0018
        /*0036*/ 	.short	0x0078
        /*0038*/ 	.byte	0x00, 0xf4, 0x21, 0x00


	//----- nvinfo : EIATTR_KPARAM_INFO
	.align		4
.L_14:
        /*003c*/ 	.byte	0x04, 0x17
        /*003e*/ 	.short	(.L_16 - .L_15)
.L_15:
        /*0040*/ 	.word	0x00000000
        /*0044*/ 	.short	0x0017
        /*0046*/ 	.short	0x0070
        /*0048*/ 	.byte	0x00, 0xf0, 0x11, 0x00


	//----- nvinfo : EIATTR_KPARAM_INFO
	.align		4
.L_16:
        /*004c*/ 	.byte	0x04, 0x17
        /*004e*/ 	.short	(.L_18 - .L_17)
.L_17:
        /*0050*/ 	.word	0x00000000
        /*0054*/ 	.short	0x0016
        /*0056*/ 	.short	0x006c
        /*0058*/ 	.byte	0x00, 0xf0, 0x11, 0x00


	//----- nvinfo : EIATTR_KPARAM_INFO
	.align		4
.L_18:
        /*005c*/ 	.byte	0x04, 0x17
        /*005e*/ 	.short	(.L_20 - .L_19)
.L_19:
        /*0060*/ 	.word	0x00000000
        /*0064*/ 	.short	0x0015
        /*0066*/ 	.short	0x0068
        /*0068*/ 	.byte	0x00, 0xf0, 0x11, 0x00


	//----- nvinfo : EIATTR_KPARAM_INFO
	.align		4
.L_20:
        /*006c*/ 	.byte	0x04, 0x17
        /*006e*/ 	.short	(.L_22 - .L_21)
.L_21:
        /*0070*/ 	.word	0x00000000
        /*0074*/ 	.short	0x0014
        /*0076*/ 	.short	0x0064
        /*0078*/ 	.byte	0x00, 0xf0, 0x11, 0x00


	//----- nvinfo : EIATTR_KPARAM_INFO
	.align		4
.L_22:
        /*007c*/ 	.byte	0x04, 0x17
        /*007e*/ 	.short	(.L_24 - .L_23)
.L_23:
        /*0080*/ 	.word	0x00000000
        /*0084*/ 	.short	0x0013
        /*0086*/ 	.short	0x0060
        /*0088*/ 	.byte	0x00, 0xf0, 0x11, 0x00


	//----- nvinfo : EIATTR_KPARAM_INFO
	.align		4
.L_24:
        /*008c*/ 	.byte	0x04, 0x17
        /*008e*/ 	.short	(.L_26 - .L_25)
.L_25:
        /*0090*/ 	.word	0x00000000
        /*0094*/ 	.short	0x0012
        /*0096*/ 	.short	0x005c
        /*0098*/ 	.byte	0x00, 0xf0, 0x11, 0x00


	//----- nvinfo : EIATTR_KPARAM_INFO
	.align		4
.L_26:
        /*009c*/ 	.byte	0x04, 0x17
        /*009e*/ 	.short	(.L_28 - .L_27)
.L_27:
        /*00a0*/ 	.word	0x00000000
        /*00a4*/ 	.short	0x0011
        /*00a6*/ 	.short	0x0058
        /*00a8*/ 	.byte	0x00, 0xf0, 0x11, 0x00


	//----- nvinfo : EIATTR_KPARAM_INFO
	.align		4
.L_28:
        /*00ac*/ 	.byte	0x04, 0x17
        /*00ae*/ 	.short	(.L_30 - .L_29)
.L_29:
        /*00b0*/ 	.word	0x00000000
        /*00b4*/ 	.short	0x0010
        /*00b6*/ 	.short	0x0054
        /*00b8*/ 	.byte	0x00, 0xf0, 0x11, 0x00


	//----- nvinfo : EIATTR_KPARAM_INFO
	.align		4
.L_30:
        /*00bc*/ 	.byte	0x04, 0x17
        /*00be*/ 	.short	(.L_32 - .L_31)
.L_31:
        /*00c0*/ 	.word	0x00000000
        /*00c4*/ 	.short	0x000f
        /*00c6*/ 	.short	0x0050
        /*00c8*/ 	.byte	0x00, 0xf0, 0x11, 0x00


	//----- nvinfo : EIATTR_KPARAM_INFO
	.align		4
.L_32:
        /*00cc*/ 	.byte	0x04, 0x17
        /*00ce*/ 	.short	(.L_34 - .L_33)
.L_33:
        /*00d0*/ 	.word	0x00000000
        /*00d4*/ 	.short	0x000e
        /*00d6*/ 	.short	0x004c
        /*00d8*/ 	.byte	0x00, 0xf0, 0x11, 0x00


	//----- nvinfo : EIATTR_KPARAM_INFO
	.align		4
.L_34:
        /*00dc*/ 	.byte	0x04, 0x17
        /*00de*/ 	.short	(.L_36 - .L_35)
.L_35:
        /*00e0*/ 	.word	0x00000000
        /*00e4*/ 	.short	0x000d
        /*00e6*/ 	.short	0x0048
        /*00e8*/ 	.byte	0x00, 0xf0, 0x11, 0x00


	//----- nvinfo : EIATTR_KPARAM_INFO
	.align		4
.L_36:
        /*00ec*/ 	.byte	0x04, 0x17
        /*00ee*/ 	.short	(.L_38 - .L_37)
.L_37:
        /*00f0*/ 	.word	0x00000000
        /*00f4*/ 	.short	0x000c
        /*00f6*/ 	.short	0x0044
        /*00f8*/ 	.byte	0x00, 0xf0, 0x11, 0x00


	//----- nvinfo : EIATTR_KPARAM_INFO
	.align		4
.L_38:
        /*00fc*/ 	.byte	0x04, 0x17
        /*00fe*/ 	.short	(.L_40 - .L_39)
.L_39:
        /*0100*/ 	.word	0x00000000
        /*0104*/ 	.short	0x000b
        /*0106*/ 	.short	0x0040
        /*0108*/ 	.byte	0x00, 0xf0, 0x11, 0x00


	//----- nvinfo : EIATTR_KPARAM_INFO
	.align		4
.L_40:
        /*010c*/ 	.byte	0x04, 0x17
        /*010e*/ 	.short	(.L_42 - .L_41)
.L_41:
        /*0110*/ 	.word	0x00000000
        /*0114*/ 	.short	0x000a
        /*0116*/ 	.short	0x003c
        /*0118*/ 	.byte	0x00, 0xf0, 0x11, 0x00


	//----- nvinfo : EIATTR_KPARAM_INFO
	.align		4
.L_42:
        /*011c*/ 	.byte	0x04, 0x17
        /*011e*/ 	.short	(.L_44 - .L_43)
.L_43:
        /*0120*/ 	.word	0x00000000
        /*0124*/ 	.short	0x0009
        /*0126*/ 	.short	0x0038
        /*0128*/ 	.byte	0x00, 0xf0, 0x11, 0x00


	//----- nvinfo : EIATTR_KPARAM_INFO
	.align		4
.L_44:
        /*012c*/ 	.byte	0x04, 0x17
        /*012e*/ 	.short	(.L_46 - .L_45)
.L_45:
        /*0130*/ 	.word	0x00000000
        /*0134*/ 	.short	0x0008
        /*0136*/ 	.short	0x0034
        /*0138*/ 	.byte	0x00, 0xf0, 0x11, 0x00


	//----- nvinfo : EIATTR_KPARAM_INFO
	.align		4
.L_46:
        /*013c*/ 	.byte	0x04, 0x17
        /*013e*/ 	.short	(.L_48 - .L_47)
.L_47:
        /*0140*/ 	.word	0x00000000
        /*0144*/ 	.short	0x0007
        /*0146*/ 	.short	0x0030
        /*0148*/ 	.byte	0x00, 0xf0, 0x11, 0x00


	//----- nvinfo : EIATTR_KPARAM_INFO
	.align		4
.L_48:
        /*014c*/ 	.byte	0x04, 0x17
        /*014e*/ 	.short	(.L_50 - .L_49)
.L_49:
        /*0150*/ 	.word	0x00000000
        /*0154*/ 	.short	0x0006
        /*0156*/ 	.short	0x002c
        /*0158*/ 	.byte	0x00, 0xf0, 0x11, 0x00


	//----- nvinfo : EIATTR_KPARAM_INFO
	.align		4
.L_50:
        /*015c*/ 	.byte	0x04, 0x17
        /*015e*/ 	.short	(.L_52 - .L_51)
.L_51:
        /*0160*/ 	.word	0x00000000
        /*0164*/ 	.short	0x0005
        /*0166*/ 	.short	0x0028
        /*0168*/ 	.byte	0x00, 0xf0, 0x11, 0x00


	//----- nvinfo : EIATTR_KPARAM_INFO
	.align		4
.L_52:
        /*016c*/ 	.byte	0x04, 0x17
        /*016e*/ 	.short	(.L_54 - .L_53)
.L_53:
        /*0170*/ 	.word	0x00000000
        /*0174*/ 	.short	0x0004
        /*0176*/ 	.short	0x0020
        /*0178*/ 	.byte	0x00, 0xf4, 0x21, 0x00


	//----- nvinfo : EIATTR_KPARAM_INFO
	.align		4
.L_54:
        /*017c*/ 	.byte	0x04, 0x17
        /*017e*/ 	.short	(.L_56 - .L_55)
.L_55:
        /*0180*/ 	.word	0x00000000
        /*0184*/ 	.short	0x0003
        /*0186*/ 	.short	0x0018
        /*0188*/ 	.byte	0x00, 0xf4, 0x21, 0x00


	//----- nvinfo : EIATTR_KPARAM_INFO
	.align		4
.L_56:
        /*018c*/ 	.byte	0x04, 0x17
        /*018e*/ 	.short	(.L_58 - .L_57)
.L_57:
        /*0190*/ 	.word	0x00000000
        /*0194*/ 	.short	0x0002
        /*0196*/ 	.short	0x0010
        /*0198*/ 	.byte	0x00, 0xf4, 0x21, 0x00


	//----- nvinfo : EIATTR_KPARAM_INFO
	.align		4
.L_58:
        /*019c*/ 	.byte	0x04, 0x17
        /*019e*/ 	.short	(.L_60 - .L_59)
.L_59:
        /*01a0*/ 	.word	0x00000000
        /*01a4*/ 	.short	0x0001
        /*01a6*/ 	.short	0x0008
        /*01a8*/ 	.byte	0x00, 0xf4, 0x21, 0x00


	//----- nvinfo : EIATTR_KPARAM_INFO
	.align		4
.L_60:
        /*01ac*/ 	.byte	0x04, 0x17
        /*01ae*/ 	.short	(.L_62 - .L_61)
.L_61:
        /*01b0*/ 	.word	0x00000000
        /*01b4*/ 	.short	0x0000
        /*01b6*/ 	.short	0x0000
        /*01b8*/ 	.byte	0x00, 0xf4, 0x21, 0x00


	//----- nvinfo : EIATTR_MAXREG_COUNT
	.align		4
.L_62:
        /*01bc*/ 	.byte	0x03, 0x1b
        /*01be*/ 	.short	0x00ff


	//----- nvinfo : EIATTR_NUM_BARRIERS
	.align		4
        /*01c0*/ 	.byte	0x02, 0x4c
        /*01c2*/ 	.byte	0x01
	.zero		1


	//----- nvinfo : EIATTR_MERCURY_ISA_VERSION
	.align		4
        /*01c4*/ 	.byte	0x03, 0x5f
        /*01c6*/ 	.short	0x0000


	//----- nvinfo : EIATTR_COOP_GROUP_MASK_REGIDS
	.align		4
        /*01c8*/ 	.byte	0x04, 0x29
        /*01ca*/ 	.short	(.L_64 - .L_63)


	//   ....[0]....
.L_63:
        /*01cc*/ 	.word	0xffffffff


	//   ....[1]....
        /*01d0*/ 	.word	0xffffffff


	//   ....[2]....
        /*01d4*/ 	.word	0xffffffff


	//   ....[3]....
        /*01d8*/ 	.word	0xffffffff


	//   ....[4]....
        /*01dc*/ 	.word	0xffffffff


	//   ....[5]....
        /*01e0*/ 	.word	0xffffffff


	//   ....[6]....
        /*01e4*/ 	.word	0xffffffff


	//   ....[7]....
        /*01e8*/ 	.word	0xffffffff


	//   ....[8]....
        /*01ec*/ 	.word	0xffffffff


	//   ....[9]....
        /*01f0*/ 	.word	0xffffffff


	//   ....[10]....
        /*01f4*/ 	.word	0xffffffff


	//   ....[11]....
        /*01f8*/ 	.word	0xffffffff


	//   ....[12]....
        /*01fc*/ 	.word	0xffffffff


	//   ....[13]....
        /*0200*/ 	.word	0xffffffff


	//   ....[14]....
        /*0204*/ 	.word	0xffffffff


	//   ....[15]....
        /*0208*/ 	.word	0xffffffff


	//----- nvinfo : EIATTR_COOP_GROUP_INSTR_OFFSETS
	.align		4
.L_64:
        /*020c*/ 	.byte	0x04, 0x28
        /*020e*/ 	.short	(.L_66 - .L_65)


	//   ....[0]....
.L_65:
        /*0210*/ 	.word	0x000025c0


	//   ....[1]....
        /*0214*/ 	.word	0x00002680


	//   ....[2]....
        /*0218*/ 	.word	0x00002c20


	//   ....[3]....
        /*021c*/ 	.word	0x00002d90


	//   ....[4]....
        /*0220*/ 	.word	0x00003180


	//   ....[5]....
        /*0224*/ 	.word	0x000033b0


	//   ....[6]....
        /*0228*/ 	.word	0x000033d0


	//   ....[7]....
        /*022c*/ 	.word	0x00003420


	//   ....[8]....
        /*0230*/ 	.word	0x000048d0


	//   ....[9]....
        /*0234*/ 	.word	0x000048f0


	//   ....[10]....
        /*0238*/ 	.word	0x00004900


	//   ....[11]....
        /*023c*/ 	.word	0x00004910


	//   ....[12]....
        /*0240*/ 	.word	0x000049c0


	//   ....[13]....
        /*0244*/ 	.word	0x000049f0


	//   ....[14]....
        /*0248*/ 	.word	0x00004a00


	//   ....[15]....
        /*024c*/ 	.word	0x00004a20


	//----- nvinfo : EIATTR_EXIT_INSTR_OFFSETS
	.align		4
.L_66:
        /*0250*/ 	.byte	0x04, 0x1c
        /*0252*/ 	.short	(.L_68 - .L_67)


	//   ....[0]....
.L_67:
        /*0254*/ 	.word	0x000068f0


	//----- nvinfo : EIATTR_REQNTID
	.align		4
.L_68:
        /*0258*/ 	.byte	0x04, 0x10
        /*025a*/ 	.short	(.L_70 - .L_69)
.L_69:
        /*025c*/ 	.word	0x00000100
        /*0260*/ 	.word	0x00000001
        /*0264*/ 	.word	0x00000001
.L_70:


//--------------------- .nv.callgraph             --------------------------
	.section	.nv.callgraph,"",@"SHT_CUDA_CALLGRAPH"
	.align	4
	.sectionentsize	8
	.align		4
        /*0000*/ 	.word	0x00000000
	.align		4
        /*0004*/ 	.word	0xffffffff
	.align		4
        /*0008*/ 	.word	0x00000000
	.align		4
        /*000c*/ 	.word	0xfffffffe
	.align		4
        /*0010*/ 	.word	0x00000000
	.align		4
        /*0014*/ 	.word	0xfffffffd
	.align		4
        /*0018*/ 	.word	0x00000000
	.align		4
        /*001c*/ 	.word	0xfffffffc


//--------------------- .nv.rel.action            --------------------------
	.section	.nv.rel.action,"",@"SHT_CUDA_RELOCINFO"
	.align	8
	.sectionentsize	8
        /*0000*/ 	.byte	0x73, 0x00, 0x00, 0x00, 0x00, 0x00, 0x00, 0x00, 0x00, 0x00, 0x00, 0x11, 0x25, 0x00, 0x05, 0x36


//--------------------- .nv.constant4             --------------------------
	.section	.nv.constant4,"a",@progbits
	.align	8
	.align		8
.nv.constant4:
        /*0000*/ 	.dword	_$_str


//--------------------- .nv.constant0.attn_fwd    --------------------------
	.section	.nv.constant0.attn_fwd,"a",@progbits
	.sectionflags	@""
	.align	4
.nv.constant0.attn_fwd:
	.zero		488


//--------------------- .text.attn_fwd            --------------------------
	.section	.text.attn_fwd,"ax",@progbits
	.sectioninfo	@"SHI_REGISTERS=221"
	.align	128
        .global         attn_fwd
        .type           attn_fwd,@function
        .size           attn_fwd,(.L_x_3 - attn_fwd)
        .other          attn_fwd,@"STO_CUDA_ENTRY STV_DEFAULT"
attn_fwd:
.text.attn_fwd:
[----:B------:R-:W-:Y:S02]  /*0000*/  MOV R1, c[0x0][0x28] ;  /* 0x00000a0000017a02 */ /* 0x000fe40000000f00 */
[----:B------:R-:W0:Y:S01]  /*0010*/  S2R R69, SR_CTAID.X ;  /* 0x0000000000457919 */ /* 0x000e220000002500 */
[----:B------:R-:W-:Y:S01]  /*0020*/  IMAD.MOV.U32 R71, RZ, RZ, c[0x0][0x198] ;  /* 0x00006600ff477624 */ /* 0x000fe200078e00ff */
[----:B------:R-:W-:Y:S02]  /*0030*/  ULDC.64 UR6, c[0x0][0x118] ;  /* 0x0000460000067ab9 */ /* 0x000fe40000000a00 */
[----:B------:R-:W0:Y:S01]  /*0040*/  S2R R0, SR_TID.X ;  /* 0x0000000000007919 */ /* 0x000e220000002100 */
[C---:B------:R-:W-:Y:S01]  /*0050*/  IMAD R29, R71.reuse, 0xc, RZ ;  /* 0x0000000c471d7824 */ /* 0x040fe200078e02ff */
[C---:B------:R-:W-:Y:S01]  /*0060*/  SHF.L.U32 R9, R71.reuse, 0x1, RZ ;  /* 0x0000000147097819 */ /* 0x040fe200000006ff */
[C---:B------:R-:W-:Y:S01]  /*0070*/  IMAD R17, R71.reuse, 0x22, RZ ;  /* 0x0000002247117824 */ /* 0x040fe200078e02ff */
[----:B------:R-:W1:Y:S01]  /*0080*/  S2R R2, SR_CTAID.Y ;  /* 0x0000000000027919 */ /* 0x000e620000002600 */
[C---:B------:R-:W-:Y:S01]  /*0090*/  IMAD R11, R71.reuse, 0x3, RZ ;  /* 0x00000003470b7824 */ /* 0x040fe200078e02ff */
[C---:B------:R-:W-:Y:S01]  /*00a0*/  SHF.L.U32 R21, R71.reuse, 0x3, RZ ;  /* 0x0000000347157819 */ /* 0x040fe200000006ff */
[----:B------:R-:W-:-:S02]  /*00b0*/  IMAD R53, R71, 0x18, RZ ;  /* 0x0000001847357824 */ /* 0x000fc400078e02ff */
[C---:B------:R-:W-:Y:S02]  /*00c0*/  IMAD.SHL.U32 R37, R71.reuse, 0x10, RZ ;  /* 0x0000001047257824 */ /* 0x040fe400078e00ff */
[C---:B------:R-:W-:Y:S02]  /*00d0*/  IMAD R85, R71.reuse, 0x30, RZ ;  /* 0x0000003047557824 */ /* 0x040fe400078e02ff */
[C---:B------:R-:W-:Y:S02]  /*00e0*/  IMAD R25, R71.reuse, 0xa, RZ ;  /* 0x0000000a47197824 */ /* 0x040fe400078e02ff */
[C---:B------:R-:W-:Y:S02]  /*00f0*/  IMAD R33, R71.reuse, 0xe, RZ ;  /* 0x0000000e47217824 */ /* 0x040fe400078e02ff */
[C---:B------:R-:W-:Y:S02]  /*0100*/  IMAD.SHL.U32 R13, R71.reuse, 0x4, RZ ;  /* 0x00000004470d7824 */ /* 0x040fe400078e00ff */
[----:B------:R-:W-:-:S02]  /*0110*/  IMAD R15, R71, 0x5, RZ ;  /* 0x00000005470f7824 */ /* 0x000fc400078e02ff */
[C---:B------:R-:W-:Y:S02]  /*0120*/  IMAD R19, R71.reuse, 0x7, RZ ;  /* 0x0000000747137824 */ /* 0x040fe400078e02ff */
[C---:B------:R-:W-:Y:S01]  /*0130*/  IMAD R41, R71.reuse, 0x12, RZ ;  /* 0x0000001247297824 */ /* 0x040fe200078e02ff */
[----:B0-----:R-:W-:Y:S01]  /*0140*/  PRMT R3, R0, 0x6540, R69 ;  /* 0x0000654000037816 */ /* 0x001fe20000000045 */
[C---:B------:R-:W-:Y:S02]  /*0150*/  IMAD R45, R71.reuse, 0x14, RZ ;  /* 0x00000014472d7824 */ /* 0x040fe400078e02ff */
[----:B------:R-:W-:Y:S02]  /*0160*/  IMAD R49, R71, 0x16, RZ ;  /* 0x0000001647317824 */ /* 0x000fe400078e02ff */
[----:B-1----:R-:W-:Y:S02]  /*0170*/  IMAD R4, R2, c[0x0][0x190], RZ ;  /* 0x0000640002047a24 */ /* 0x002fe400078e02ff */
[----:B------:R-:W-:-:S02]  /*0180*/  IMAD R7, R3, c[0x0][0x194], RZ ;  /* 0x0000650003077a24 */ /* 0x000fc400078e02ff */
[C---:B------:R-:W-:Y:S02]  /*0190*/  IMAD.SHL.U32 R5, R4.reuse, 0x2, RZ ;  /* 0x0000000204057824 */ /* 0x040fe400078e00ff */
[----:B------:R-:W-:Y:S01]  /*01a0*/  IMAD.HI R6, R4, 0x2, RZ ;  /* 0x0000000204067827 */ /* 0x000fe200078e02ff */
[----:B------:R-:W-:-:S03]  /*01b0*/  SHF.L.U32 R8, R7, 0x1, RZ ;  /* 0x0000000107087819 */ /* 0x000fc600000006ff */
[----:B------:R-:W-:Y:S01]  /*01c0*/  IMAD.HI R7, R7, 0x2, RZ ;  /* 0x0000000207077827 */ /* 0x000fe200078e02ff */
[----:B------:R-:W-:-:S03]  /*01d0*/  IADD3 R4, P0, P1, R8, c[0x0][0x160], R5 ;  /* 0x0000580008047a10 */ /* 0x000fc6000791e005 */
[----:B------:R-:W-:Y:S01]  /*01e0*/  IMAD R23, R71, 0x9, RZ ;  /* 0x0000000947177824 */ /* 0x000fe200078e02ff */
[----:B------:R-:W-:Y:S01]  /*01f0*/  IADD3.X R5, R7, c[0x0][0x164], R6, P0, P1 ;  /* 0x0000590007057a10 */ /* 0x000fe200007e2406 */
[----:B------:R-:W-:Y:S01]  /*0200*/  IMAD R7, R71, 0x6, RZ ;  /* 0x0000000647077824 */ /* 0x000fe200078e02ff */
[-C--:B------:R-:W-:Y:S01]  /*0210*/  IADD3 R16, P5, R29, R4.reuse, RZ ;  /* 0x000000041d107210 */ /* 0x080fe20007fbe0ff */
[----:B------:R-:W-:Y:S01]  /*0220*/  IMAD R27, R71, 0xb, RZ ;  /* 0x0000000b471b7824 */ /* 0x000fe200078e02ff */
[-C--:B------:R-:W-:Y:S01]  /*0230*/  IADD3 R38, P1, R17, R4.reuse, RZ ;  /* 0x0000000411267210 */ /* 0x080fe20007f3e0ff */
[----:B------:R-:W-:Y:S01]  /*0240*/  IMAD R57, R71, 0x1a, RZ ;  /* 0x0000001a47397824 */ /* 0x000fe200078e02ff */
[-C--:B------:R-:W-:Y:S01]  /*0250*/  IADD3 R10, P4, R7, R4.reuse, RZ ;  /* 0x00000004070a7210 */ /* 0x080fe20007f9e0ff */
[----:B------:R-:W-:Y:S01]  /*0260*/  IMAD R61, R71, 0x1c, RZ ;  /* 0x0000001c473d7824 */ /* 0x000fe200078e02ff */
[-C--:B------:R-:W-:Y:S01]  /*0270*/  LEA.HI.X.SX32 R17, R7, R5.reuse, 0x1, P5 ;  /* 0x0000000507117211 */ /* 0x080fe200028f0eff */
[----:B------:R-:W-:Y:S01]  /*0280*/  IMAD R65, R71, 0x1e, RZ ;  /* 0x0000001e47417824 */ /* 0x000fe200078e02ff */
[-C--:B------:R-:W-:Y:S01]  /*0290*/  LEA.HI.X.SX32 R11, R11, R5.reuse, 0x1, P4 ;  /* 0x000000050b0b7211 */ /* 0x080fe200020f0eff */
[----:B------:R-:W-:Y:S01]  /*02a0*/  IMAD R31, R71, 0xd, RZ ;  /* 0x0000000d471f7824 */ /* 0x000fe200078e02ff */
[-C--:B------:R-:W-:Y:S01]  /*02b0*/  IADD3 R28, P4, R53, R4.reuse, RZ ;  /* 0x00000004351c7210 */ /* 0x080fe20007f9e0ff */
[C---:B------:R-:W-:Y:S01]  /*02c0*/  IMAD R35, R71.reuse, 0xf, RZ ;  /* 0x0000000f47237824 */ /* 0x040fe200078e02ff */
[CC--:B------:R-:W-:Y:S01]  /*02d0*/  LEA R36, P5, R71.reuse, R4.reuse, 0x5 ;  /* 0x0000000447247211 */ /* 0x0c0fe200078a28ff */
[----:B------:R-:W-:Y:S01]  /*02e0*/  IMAD R73, R71, 0x24, RZ ;  /* 0x0000002447497824 */ /* 0x000fe200078e02ff */
[-C--:B------:R-:W-:Y:S01]  /*02f0*/  LEA.HI.X.SX32 R29, R29, R5.reuse, 0x1, P4 ;  /* 0x000000051d1d7211 */ /* 0x080fe200020f0eff */
[----:B------:R-:W-:Y:S01]  /*0300*/  IMAD R75, R71, 0x26, RZ ;  /* 0x00000026474b7824 */ /* 0x000fe200078e02ff */
[-C--:B------:R-:W-:Y:S01]  /*0310*/  LEA.HI.X.SX32 R37, R37, R5.reuse, 0x1, P5 ;  /* 0x0000000525257211 */ /* 0x080fe200028f0eff */
[----:B------:R-:W-:Y:S01]  /*0320*/  IMAD R77, R71, 0x28, RZ ;  /* 0x00000028474d7824 */ /* 0x000fe200078e02ff */
[-C--:B------:R-:W-:Y:S01]  /*0330*/  IADD3 R52, P6, R85, R4.reuse, RZ ;  /* 0x0000000455347210 */ /* 0x080fe20007fde0ff */
[----:B------:R-:W-:Y:S01]  /*0340*/  IMAD R79, R71, 0x2a, RZ ;  /* 0x0000002a474f7824 */ /* 0x000fe200078e02ff */
[-C--:B------:R-:W-:Y:S01]  /*0350*/  IADD3 R6, P4, R9, R4.reuse, RZ ;  /* 0x0000000409067210 */ /* 0x080fe20007f9e0ff */
[C---:B------:R-:W-:Y:S01]  /*0360*/  IMAD R81, R71.reuse, 0x2c, RZ ;  /* 0x0000002c47517824 */ /* 0x040fe200078e02ff */
[CC--:B------:R-:W-:Y:S01]  /*0370*/  LEA R8, P5, R71.reuse, R4.reuse, 0x2 ;  /* 0x0000000447087211 */ /* 0x0c0fe200078a10ff */
[----:B------:R-:W-:Y:S01]  /*0380*/  IMAD R83, R71, 0x2e, RZ ;  /* 0x0000002e47537824 */ /* 0x000fe200078e02ff */
[-C--:B------:R-:W-:Y:S01]  /*0390*/  LEA.HI.X.SX32 R53, R53, R5.reuse, 0x1, P6 ;  /* 0x0000000535357211 */ /* 0x080fe200030f0eff */
[C---:B------:R-:W-:Y:S01]  /*03a0*/  IMAD R39, R71.reuse, 0x11, RZ ;  /* 0x0000001147277824 */ /* 0x040fe200078e02ff */
[CC--:B------:R-:W-:Y:S01]  /*03b0*/  LEA.HI.X.SX32 R7, R71.reuse, R5.reuse, 0x1, P4 ;  /* 0x0000000547077211 */ /* 0x0c0fe200020f0eff */
[----:B------:R-:W-:Y:S01]  /*03c0*/  IMAD R87, R71, 0x32, RZ ;  /* 0x0000003247577824 */ /* 0x000fe200078e02ff */
[-C--:B------:R-:W-:Y:S01]  /*03d0*/  LEA.HI.X.SX32 R9, R9, R5.reuse, 0x1, P5 ;  /* 0x0000000509097211 */ /* 0x080fe200028f0eff */
[C---:B------:R-:W-:Y:S01]  /*03e0*/  IMAD R43, R71.reuse, 0x13, RZ ;  /* 0x00000013472b7824 */ /* 0x040fe200078e02ff */
[CC--:B------:R-:W-:Y:S01]  /*03f0*/  LEA R12, P6, R71.reuse, R4.reuse, 0x3 ;  /* 0x00000004470c7211 */ /* 0x0c0fe200078c18ff */
        /* <DEDUP_REMOVED lines=21> */
[----:B------:R-:W-:Y:S01]  /*0550*/  LEA.HI.X.SX32 R27, R27, R5, 0x1, P5 ;  /* 0x000000051b1b7211 */ /* 0x000fe200028f0eff */
[C---:B------:R-:W-:Y:S01]  /*0560*/  IMAD R67, R71.reuse, 0x1f, RZ ;  /* 0x0000001f47437824 */ /* 0x040fe200078e02ff */
[-C--:B------:R-:W-:Y:S01]  /*0570*/  LEA R20, P2, R71, R4.reuse, 0x4 ;  /* 0x0000000447147211 */ /* 0x080fe200078420ff */
[----:B------:R-:W2:Y:S01]  /*0580*/  LDG.E.U16 R36, [R36.64] ;  /* 0x0000000624247981 */ /* 0x000ea2000c1e1500 */
[----:B------:R-:W-:-:S02]  /*0590*/  IADD3 R30, P6, R57, R4, RZ ;  /* 0x00000004391e7210 */ /* 0x000fc40007fde0ff */
[-C--:B------:R-:W-:Y:S01]  /*05a0*/  IADD3 R32, P4, R61, R4.reuse, RZ ;  /* 0x000000043d207210 */ /* 0x080fe20007f9e0ff */
[----:B------:R-:W3:Y:S01]  /*05b0*/  LDG.E.U16 R52, [R52.64] ;  /* 0x0000000634347981 */ /* 0x000ee2000c1e1500 */
[----:B------:R-:W-:Y:S02]  /*05c0*/  IADD3 R34, P5, R65, R4, RZ ;  /* 0x0000000441227210 */ /* 0x000fe40007fbe0ff */
[-C--:B------:R-:W-:Y:S01]  /*05d0*/  LEA.HI.X.SX32 R21, R21, R5.reuse, 0x1, P2 ;  /* 0x0000000515157211 */ /* 0x080fe200010f0eff */
[----:B------:R0:W4:Y:S01]  /*05e0*/  LDG.E.U16 R6, [R6.64] ;  /* 0x0000000606067981 */ /* 0x000122000c1e1500 */
[-C--:B------:R-:W-:Y:S02]  /*05f0*/  LEA.HI.X.SX32 R31, R31, R5.reuse, 0x1, P6 ;  /* 0x000000051f1f7211 */ /* 0x080fe400030f0eff */
[-C--:B------:R-:W-:Y:S01]  /*0600*/  LEA.HI.X.SX32 R33, R33, R5.reuse, 0x1, P4 ;  /* 0x0000000521217211 */ /* 0x080fe200020f0eff */
[----:B------:R-:W5:Y:S01]  /*0610*/  LDG.E.U16 R20, [R20.64] ;  /* 0x0000000614147981 */ /* 0x000f62000c1e1500 */
[----:B------:R-:W-:-:S02]  /*0620*/  LEA.HI.X.SX32 R35, R35, R5, 0x1, P5 ;  /* 0x0000000523237211 */ /* 0x000fc400028f0eff */
[-C--:B------:R-:W-:Y:S01]  /*0630*/  IADD3 R40, P0, R73, R4.reuse, RZ ;  /* 0x0000000449287210 */ /* 0x080fe20007f1e0ff */
[----:B------:R-:W4:Y:S01]  /*0640*/  LDG.E.U16 R22, [R22.64] ;  /* 0x0000000616167981 */ /* 0x000f22000c1e1500 */
[-C--:B------:R-:W-:Y:S02]  /*0650*/  IADD3 R42, P3, R75, R4.reuse, RZ ;  /* 0x000000044b2a7210 */ /* 0x080fe40007f7e0ff */
[-C--:B------:R-:W-:Y:S01]  /*0660*/  IADD3 R44, P2, R77, R4.reuse, RZ ;  /* 0x000000044d2c7210 */ /* 0x080fe20007f5e0ff */
[----:B------:R1:W4:Y:S01]  /*0670*/  LDG.E.U16 R8, [R8.64] ;  /* 0x0000000608087981 */ /* 0x000322000c1e1500 */
[-C--:B------:R-:W-:Y:S02]  /*0680*/  IADD3 R46, P6, R79, R4.reuse, RZ ;  /* 0x000000044f2e7210 */ /* 0x080fe40007fde0ff */
[-C--:B------:R-:W-:Y:S01]  /*0690*/  IADD3 R48, P4, R81, R4.reuse, RZ ;  /* 0x0000000451307210 */ /* 0x080fe20007f9e0ff */
[----:B------:R0:W4:Y:S01]  /*06a0*/  LDG.E.U16 R24, [R24.64] ;  /* 0x0000000618187981 */ /* 0x000122000c1e1500 */
[----:B------:R-:W-:-:S02]  /*06b0*/  IADD3 R50, P5, R83, R4, RZ ;  /* 0x0000000453327210 */ /* 0x000fc40007fbe0ff */
[-C--:B------:R-:W-:Y:S01]  /*06c0*/  LEA.HI.X.SX32 R39, R39, R5.reuse, 0x1, P1 ;  /* 0x0000000527277211 */ /* 0x080fe200008f0eff */
[----:B------:R0:W4:Y:S01]  /*06d0*/  LDG.E.U16 R10, [R10.64] ;  /* 0x000000060a0a7981 */ /* 0x000122000c1e1500 */
[----:B------:R-:W-:Y:S02]  /*06e0*/  IADD3 R54, P1, R87, R4, RZ ;  /* 0x0000000457367210 */ /* 0x000fe40007f3e0ff */
[-C--:B------:R-:W-:Y:S01]  /*06f0*/  LEA.HI.X.SX32 R41, R41, R5.reuse, 0x1, P0 ;  /* 0x0000000529297211 */ /* 0x080fe200000f0eff */
[----:B------:R-:W4:Y:S01]  /*0700*/  LDG.E.U16 R38, [R38.64] ;  /* 0x0000000626267981 */ /* 0x000f22000c1e1500 */
[-C--:B------:R-:W-:Y:S02]  /*0710*/  LEA.HI.X.SX32 R43, R43, R5.reuse, 0x1, P3 ;  /* 0x000000052b2b7211 */ /* 0x080fe400018f0eff */
[-C--:B------:R-:W-:Y:S01]  /*0720*/  LEA.HI.X.SX32 R45, R45, R5.reuse, 0x1, P2 ;  /* 0x000000052d2d7211 */ /* 0x080fe200010f0eff */
[----:B------:R0:W4:Y:S01]  /*0730*/  LDG.E.U16 R40, [R40.64] ;  /* 0x0000000628287981 */ /* 0x000122000c1e1500 */
[----:B------:R-:W-:-:S02]  /*0740*/  LEA.HI.X.SX32 R47, R47, R5, 0x1, P6 ;  /* 0x000000052f2f7211 */ /* 0x000fc400030f0eff */
[-C--:B------:R-:W-:Y:S01]  /*0750*/  LEA.HI.X.SX32 R49, R49, R5.reuse, 0x1, P4 ;  /* 0x0000000531317211 */ /* 0x080fe200020f0eff */
[----:B------:R0:W4:Y:S01]  /*0760*/  LDG.E.U16 R26, [R26.64] ;  /* 0x000000061a1a7981 */ /* 0x000122000c1e1500 */
[----:B------:R-:W-:Y:S02]  /*0770*/  LEA.HI.X.SX32 R51, R51, R5, 0x1, P5 ;  /* 0x0000000533337211 */ /* 0x000fe400028f0eff */
[-C--:B------:R-:W-:Y:S01]  /*0780*/  IADD3 R56, P0, R89, R4.reuse, RZ ;  /* 0x0000000459387210 */ /* 0x080fe20007f1e0ff */
[----:B------:R-:W4:Y:S01]  /*0790*/  LDG.E.U16 R42, [R42.64] ;  /* 0x000000062a2a7981 */ /* 0x000f22000c1e1500 */
[-C--:B------:R-:W-:Y:S02]  /*07a0*/  IADD3 R58, P3, R91, R4.reuse, RZ ;  /* 0x000000045b3a7210 */ /* 0x080fe40007f7e0ff */
[-C--:B------:R-:W-:Y:S01]  /*07b0*/  IADD3 R60, P2, R93, R4.reuse, RZ ;  /* 0x000000045d3c7210 */ /* 0x080fe20007f5e0ff */
[----:B------:R-:W4:Y:S01]  /*07c0*/  LDG.E.U16 R28, [R28.64] ;  /* 0x000000061c1c7981 */ /* 0x000f22000c1e1500 */
[----:B------:R-:W-:-:S02]  /*07d0*/  IADD3 R62, P6, R95, R4, RZ ;  /* 0x000000045f3e7210 */ /* 0x000fc40007fde0ff */
[-C--:B------:R-:W-:Y:S01]  /*07e0*/  IADD3 R64, P4, R97, R4.reuse, RZ ;  /* 0x0000000461407210 */ /* 0x080fe20007f9e0ff */
[----:B------:R0:W4:Y:S01]  /*07f0*/  LDG.E.U16 R12, [R12.64] ;  /* 0x000000060c0c7981 */ /* 0x000122000c1e1500 */
[----:B------:R-:W-:Y:S02]  /*0800*/  IADD3 R66, P5, R99, R4, RZ ;  /* 0x0000000463427210 */ /* 0x000fe40007fbe0ff */
[-C--:B------:R-:W-:Y:S01]  /*0810*/  LEA.HI.X.SX32 R55, R55, R5.reuse, 0x1, P1 ;  /* 0x0000000537377211 */ /* 0x080fe200008f0eff */
[----:B------:R-:W4:Y:S01]  /*0820*/  LDG.E.U16 R44, [R44.64] ;  /* 0x000000062c2c7981 */ /* 0x000f22000c1e1500 */
[-C--:B------:R-:W-:Y:S02]  /*0830*/  LEA.HI.X.SX32 R57, R57, R5.reuse, 0x1, P0 ;  /* 0x0000000539397211 */ /* 0x080fe400000f0eff */
[-C--:B------:R-:W-:Y:S01]  /*0840*/  LEA.HI.X.SX32 R59, R59, R5.reuse, 0x1, P3 ;  /* 0x000000053b3b7211 */ /* 0x080fe200018f0eff */
[----:B------:R-:W4:Y:S01]  /*0850*/  LDG.E.U16 R54, [R54.64] ;  /* 0x0000000636367981 */ /* 0x000f22000c1e1500 */
[----:B------:R-:W-:-:S02]  /*0860*/  LEA.HI.X.SX32 R61, R61, R5, 0x1, P2 ;  /* 0x000000053d3d7211 */ /* 0x000fc400010f0eff */
[-C--:B------:R-:W-:Y:S01]  /*0870*/  LEA.HI.X.SX32 R63, R63, R5.reuse, 0x1, P6 ;  /* 0x000000053f3f7211 */ /* 0x080fe200030f0eff */
[----:B------:R-:W4:Y:S01]  /*0880*/  LDG.E.U16 R56, [R56.64] ;  /* 0x0000000638387981 */ /* 0x000f22000c1e1500 */
[-C--:B------:R-:W-:Y:S02]  /*0890*/  LEA.HI.X.SX32 R65, R65, R5.reuse, 0x1, P4 ;  /* 0x0000000541417211 */ /* 0x080fe400020f0eff */
[----:B------:R-:W-:Y:S01]  /*08a0*/  LEA.HI.X.SX32 R67, R67, R5, 0x1, P5 ;  /* 0x0000000543437211 */ /* 0x000fe200028f0eff */
[----:B------:R-:W4:Y:S04]  /*08b0*/  LDG.E.U16 R58, [R58.64] ;  /* 0x000000063a3a7981 */ /* 0x000f28000c1e1500 */
[----:B------:R0:W4:Y:S04]  /*08c0*/  LDG.E.U16 R5, [R4.64] ;  /* 0x0000000604057981 */ /* 0x000128000c1e1500 */
[----:B------:R-:W4:Y:S04]  /*08d0*/  LDG.E.U16 R60, [R60.64] ;  /* 0x000000063c3c7981 */ /* 0x000f28000c1e1500 */
[----:B------:R0:W4:Y:S04]  /*08e0*/  LDG.E.U16 R14, [R14.64] ;  /* 0x000000060e0e7981 */ /* 0x000128000c1e1500 */
[----:B------:R-:W4:Y:S04]  /*08f0*/  LDG.E.U16 R30, [R30.64] ;  /* 0x000000061e1e7981 */ /* 0x000f28000c1e1500 */
        /* <DEDUP_REMOVED lines=9> */
[----:B------:R-:W4:Y:S01]  /*0990*/  LDG.E.U16 R66, [R66.64] ;  /* 0x0000000642427981 */ /* 0x000f22000c1e1500 */
[----:B0-----:R-:W-:-:S04]  /*09a0*/  LOP3.LUT R4, R0, 0xff, RZ, 0xc0, !PT ;  /* 0x000000ff00047812 */ /* 0x001fc800078ec0ff */
[----:B------:R-:W-:-:S04]  /*09b0*/  SHF.L.U32 R15, R4, 0x1, RZ ;  /* 0x00000001040f7819 */ /* 0x000fc800000006ff */
[C---:B------:R-:W-:Y:S02]  /*09c0*/  LOP3.LUT R7, R15.reuse, 0x10, RZ, 0x3c, !PT ;  /* 0x000000100f077812 */ /* 0x040fe400078e3cff */
[C---:B-1----:R-:W-:Y:S02]  /*09d0*/  LOP3.LUT R9, R15.reuse, 0x20, RZ, 0x3c, !PT ;  /* 0x000000200f097812 */ /* 0x042fe400078e3cff */
[----:B------:R-:W-:Y:S01]  /*09e0*/  LOP3.LUT R11, R15, 0x30, RZ, 0x3c, !PT ;  /* 0x000000300f0b7812 */ /* 0x000fe200078e3cff */
[----:B------:R-:W-:Y:S01]  /*09f0*/  IMAD.SHL.U32 R13, R69, 0x100, RZ ;  /* 0x00000100450d7824 */ /* 0x000fe200078e00ff */
[----:B------:R-:W-:Y:S01]  /*0a00*/  MOV R41, 0xff800000 ;  /* 0xff80000000297802 */ /* 0x000fe20000000f00 */
[----:B------:R-:W-:Y:S01]  /*0a10*/  IMAD.MOV.U32 R27, RZ, RZ, 0x3f800000 ;  /* 0x3f800000ff1b7424 */ /* 0x000fe200078e00ff */
[----:B------:R-:W-:Y:S01]  /*0a20*/  MOV R109, 0xff800000 ;  /* 0xff800000006d7802 */ /* 0x000fe20000000f00 */
[----:B------:R-:W-:Y:S02]  /*0a30*/  IMAD.MOV.U32 R78, RZ, RZ, -0x800000 ;  /* 0xff800000ff4e7424 */ /* 0x000fe400078e00ff */
[----:B------:R-:W-:-:S02]  /*0a40*/  IMAD.MOV.U32 R108, RZ, RZ, -0x800000 ;  /* 0xff800000ff6c7424 */ /* 0x000fc400078e00ff */
[----:B------:R-:W-:Y:S01]  /*0a50*/  IMAD.MOV.U32 R25, RZ, RZ, 0x3f800000 ;  /* 0x3f800000ff197424 */ /* 0x000fe200078e00ff */
[----:B--2---:R0:W-:Y:S04]  /*0a60*/  STS.U16 [R15+0x2000], R36 ;  /* 0x002000240f007388 */ /* 0x0041e80000000400 */
[----:B---3--:R1:W-:Y:S04]  /*0a70*/  STS.U16 [R15+0x3000], R52 ;  /* 0x003000340f007388 */ /* 0x0083e80000000400 */
[----:B-----5:R-:W-:Y:S01]  /*0a80*/  STS.U16 [R15+0x1000], R20 ;  /* 0x001000140f007388 */ /* 0x020fe20000000400 */
[----:B0-----:R-:W-:Y:S01]  /*0a90*/  CS2R R36, SRZ ;  /* 0x0000000000247805 */ /* 0x001fe2000001ff00 */
[----:B-1----:R-:W-:-:S02]  /*0aa0*/  CS2R R52, SRZ ;  /* 0x0000000000347805 */ /* 0x002fc4000001ff00 */
[----:B----4-:R0:W-:Y:S04]  /*0ab0*/  STS.U16 [R15], R5 ;  /* 0x000000050f007388 */ /* 0x0101e80000000400 */
[----:B------:R-:W-:Y:S04]  /*0ac0*/  STS.U16 [R7+0x200], R6 ;  /* 0x0002000607007388 */ /* 0x000fe80000000400 */
[----:B------:R-:W-:Y:S01]  /*0ad0*/  STS.U16 [R7+0x1200], R22 ;  /* 0x0012001607007388 */ /* 0x000fe20000000400 */
[----:B0-----:R-:W-:-:S03]  /*0ae0*/  LOP3.LUT R5, R15, 0x40, RZ, 0x3c, !PT ;  /* 0x000000400f057812 */ /* 0x001fc600078e3cff */
[----:B------:R-:W-:Y:S04]  /*0af0*/  STS.U16 [R7+0x2200], R38 ;  /* 0x0022002607007388 */ /* 0x000fe80000000400 */
[----:B------:R0:W-:Y:S04]  /*0b00*/  STS.U16 [R7+0x3200], R54 ;  /* 0x0032003607007388 */ /* 0x0001e80000000400 */
[----:B------:R-:W-:Y:S04]  /*0b10*/  STS.U16 [R9+0x400], R8 ;  /* 0x0004000809007388 */ /* 0x000fe80000000400 */
[----:B------:R-:W-:Y:S01]  /*0b20*/  STS.U16 [R9+0x1400], R24 ;  /* 0x0014001809007388 */ /* 0x000fe20000000400 */
[----:B0-----:R-:W-:-:S03]  /*0b30*/  LOP3.LUT R7, R15, 0x50, RZ, 0x3c, !PT ;  /* 0x000000500f077812 */ /* 0x001fc600078e3cff */
[----:B------:R-:W-:Y:S04]  /*0b40*/  STS.U16 [R9+0x2400], R40 ;  /* 0x0024002809007388 */ /* 0x000fe80000000400 */
        /* <DEDUP_REMOVED lines=12> */
[----:B------:R0:W-:Y:S02]  /*0c10*/  STS.U16 [R7+0x3a00], R62 ;  /* 0x003a003e07007388 */ /* 0x0001e40000000400 */
[----:B0-----:R-:W-:-:S04]  /*0c20*/  IADD3 R7, R13, 0x100, RZ ;  /* 0x000001000d077810 */ /* 0x001fc80007ffe0ff */
[----:B------:R-:W-:Y:S02]  /*0c30*/  ISETP.GE.AND P0, PT, R7, 0x1, PT ;  /* 0x000000010700780c */ /* 0x000fe40003f06270 */
[C---:B------:R-:W-:Y:S02]  /*0c40*/  LOP3.LUT R9, R15.reuse, 0x60, RZ, 0x3c, !PT ;  /* 0x000000600f097812 */ /* 0x040fe400078e3cff */
[----:B------:R-:W-:Y:S01]  /*0c50*/  LOP3.LUT R11, R15, 0x70, RZ, 0x3c, !PT ;  /* 0x000000700f0b7812 */ /* 0x000fe200078e3cff */
[----:B------:R-:W-:Y:S02]  /*0c60*/  CS2R R60, SRZ ;  /* 0x00000000003c7805 */ /* 0x000fe4000001ff00 */
[----:B------:R-:W-:Y:S01]  /*0c70*/  STS.U16 [R9+0xc00], R16 ;  /* 0x000c001009007388 */ /* 0x000fe20000000400 */
[----:B------:R-:W-:Y:S01]  /*0c80*/  MOV R26, 0x3f800000 ;  /* 0x3f800000001a7802 */ /* 0x000fe20000000f00 */
[----:B------:R-:W-:Y:S02]  /*0c90*/  CS2R R62, SRZ ;  /* 0x00000000003e7805 */ /* 0x000fe4000001ff00 */
[----:B------:R0:W-:Y:S01]  /*0ca0*/  STS.U16 [R9+0x1c00], R32 ;  /* 0x001c002009007388 */ /* 0x0001e20000000400 */
[----:B------:R-:W-:Y:S01]  /*0cb0*/  MOV R24, 0x3f800000 ;  /* 0x3f80000000187802 */ /* 0x000fe20000000f00 */
[----:B------:R-:W-:-:S02]  /*0cc0*/  CS2R R44, SRZ ;  /* 0x00000000002c7805 */ /* 0x000fc4000001ff00 */
[----:B------:R1:W-:Y:S01]  /*0cd0*/  STS.U16 [R9+0x2c00], R48 ;  /* 0x002c003009007388 */ /* 0x0003e20000000400 */
[----:B------:R-:W-:Y:S01]  /*0ce0*/  CS2R R46, SRZ ;  /* 0x00000000002e7805 */ /* 0x000fe2000001ff00 */
[----:B------:R-:W-:Y:S02]  /*0cf0*/  CS2R R38, SRZ ;  /* 0x0000000000267805 */ /* 0x000fe4000001ff00 */
[----:B------:R2:W-:Y:S01]  /*0d00*/  STS.U16 [R9+0x3c00], R64 ;  /* 0x003c004009007388 */ /* 0x0005e20000000400 */
[----:B------:R-:W-:Y:S01]  /*0d10*/  CS2R R54, SRZ ;  /* 0x0000000000367805 */ /* 0x000fe2000001ff00 */
[----:B0-----:R-:W-:Y:S01]  /*0d20*/  CS2R R32, SRZ ;  /* 0x0000000000207805 */ /* 0x001fe2000001ff00 */
[----:B------:R-:W-:Y:S01]  /*0d30*/  CS2R R56, SRZ ;  /* 0x0000000000387805 */ /* 0x000fe2000001ff00 */
[----:B------:R-:W-:Y:S01]  /*0d40*/  STS.U16 [R11+0xe00], R18 ;  /* 0x000e00120b007388 */ /* 0x000fe20000000400 */
[----:B------:R-:W-:Y:S01]  /*0d50*/  CS2R R58, SRZ ;  /* 0x00000000003a7805 */ /* 0x000fe2000001ff00 */
[----:B-1----:R-:W-:Y:S01]  /*0d60*/  CS2R R48, SRZ ;  /* 0x0000000000307805 */ /* 0x002fe2000001ff00 */
[C---:B------:R-:W-:Y:S01]  /*0d70*/  LOP3.LUT R8, R0.reuse, 0xe0, RZ, 0xc0, !PT ;  /* 0x000000e000087812 */ /* 0x040fe200078ec0ff */
[----:B------:R0:W-:Y:S01]  /*0d80*/  STS.U16 [R11+0x1e00], R34 ;  /* 0x001e00220b007388 */ /* 0x0001e20000000400 */
[C---:B------:R-:W-:Y:S01]  /*0d90*/  LOP3.LUT R10, R0.reuse, 0x3, RZ, 0xc0, !PT ;  /* 0x00000003000a7812 */ /* 0x040fe200078ec0ff */
[----:B--2---:R-:W-:Y:S01]  /*0da0*/  CS2R R64, SRZ ;  /* 0x0000000000407805 */ /* 0x004fe2000001ff00 */
[C---:B------:R-:W-:Y:S01]  /*0db0*/  LOP3.LUT R9, R0.reuse, 0x1c, RZ, 0xc0, !PT ;  /* 0x0000001c00097812 */ /* 0x040fe200078ec0ff */
[----:B------:R1:W-:Y:S01]  /*0dc0*/  STS.U16 [R11+0x2e00], R50 ;  /* 0x002e00320b007388 */ /* 0x0003e20000000400 */
[----:B------:R-:W-:-:S03]  /*0dd0*/  IMAD.SHL.U32 R12, R0, 0x8, RZ ;  /* 0x00000008000c7824 */ /* 0x000fc600078e00ff */
[----:B------:R2:W-:Y:S01]  /*0de0*/  STS.U16 [R11+0x3e00], R66 ;  /* 0x003e00420b007388 */ /* 0x0005e20000000400 */
[----:B0-----:R-:W-:Y:S01]  /*0df0*/  CS2R R34, SRZ ;  /* 0x0000000000227805 */ /* 0x001fe2000001ff00 */
[----:B-1----:R-:W-:Y:S01]  /*0e00*/  CS2R R50, SRZ ;  /* 0x0000000000327805 */ /* 0x002fe2000001ff00 */
[----:B--2---:R-:W-:Y:S01]  /*0e10*/  CS2R R66, SRZ ;  /* 0x0000000000427805 */ /* 0x004fe2000001ff00 */
[----:B------:R-:W-:Y:S01]  /*0e20*/  SHF.L.U32 R11, R0, 0x1, RZ ;  /* 0x00000001000b7819 */ /* 0x000fe200000006ff */
[----:B------:R-:W-:Y:S05]  /*0e30*/  @!P0 BRA `(.L_x_0) ;  /* 0x00003d9000008947 */ /* 0x000fea0003800000 */
[----:B------:R-:W-:Y:S01]  /*0e40*/  SHF.R.U32.HI R6, RZ, 0x1, R8 ;  /* 0x00000001ff067819 */ /* 0x000fe20000011608 */
[C---:B------:R-:W-:Y:S01]  /*0e50*/  IMAD.SHL.U32 R21, R0.reuse, 0x100, RZ ;  /* 0x0000010000157824 */ /* 0x040fe200078e00ff */
[C---:B------:R-:W-:Y:S01]  /*0e60*/  LOP3.LUT R5, R0.reuse, 0xc0, RZ, 0xc0, !PT ;  /* 0x000000c000057812 */ /* 0x040fe200078ec0ff */
[----:B------:R-:W-:Y:S01]  /*0e70*/  IMAD.MOV.U32 R27, RZ, RZ, c[0x0][0x1a4] ;  /* 0x00006900ff1b7624 */ /* 0x000fe200078e00ff */
[----:B------:R-:W-:Y:S01]  /*0e80*/  LOP3.LUT R30, R0, 0x7, RZ, 0xc0, !PT ;  /* 0x00000007001e7812 */ /* 0x000fe200078ec0ff */
[----:B------:R-:W-:Y:S01]  /*0e90*/  IMAD.MOV.U32 R26, RZ, RZ, c[0x0][0x1b8] ;  /* 0x00006e00ff1a7624 */ /* 0x000fe200078e00ff */
[----:B------:R-:W-:Y:S01]  /*0ea0*/  LEA.HI R6, R9, R6, RZ, 0x1e ;  /* 0x0000000609067211 */ /* 0x000fe200078ff0ff */
[----:B------:R-:W-:Y:S01]  /*0eb0*/  IMAD.MOV.U32 R168, RZ, RZ, -0x800000 ;  /* 0xff800000ffa87424 */ /* 0x000fe200078e00ff */
[----:B------:R-:W-:Y:S01]  /*0ec0*/  LOP3.LUT R17, R11, 0x10, RZ, 0xc0, !PT ;  /* 0x000000100b117812 */ /* 0x000fe200078ec0ff */
[----:B------:R-:W-:Y:S01]  /*0ed0*/  CS2R R60, SRZ ;  /* 0x00000000003c7805 */ /* 0x000fe2000001ff00 */
[----:B------:R-:W-:Y:S01]  /*0ee0*/  SHF.R.U32.HI R14, RZ, 0x2, R5 ;  /* 0x00000002ff0e7819 */ /* 0x000fe20000011605 */
[----:B------:R-:W-:Y:S01]  /*0ef0*/  IMAD R5, R30, 0x210, RZ ;  /* 0x000002101e057824 */ /* 0x000fe200078e02ff */
[----:B------:R-:W-:Y:S01]  /*0f00*/  IADD3 R13, R13, R6, RZ ;  /* 0x000000060d0d7210 */ /* 0x000fe20007ffe0ff */
[----:B------:R-:W-:Y:S01]  /*0f10*/  CS2R R62, SRZ ;  /* 0x00000000003e7805 */ /* 0x000fe2000001ff00 */
[--C-:B------:R-:W-:Y:S01]  /*0f20*/  LOP3.LUT R16, R17, 0xe0, R0.reuse, 0xf8, !PT ;  /* 0x000000e011107812 */ /* 0x100fe200078ef800 */
[----:B------:R-:W-:Y:S01]  /*0f30*/  CS2R R44, SRZ ;  /* 0x00000000002c7805 */ /* 0x000fe2000001ff00 */
[----:B------:R-:W-:Y:S01]  /*0f40*/  LOP3.LUT R6, R0, 0x1f, RZ, 0xc0, !PT ;  /* 0x0000001f00067812 */ /* 0x000fe200078ec0ff */
[----:B------:R-:W-:Y:S01]  /*0f50*/  CS2R R46, SRZ ;  /* 0x00000000002e7805 */ /* 0x000fe2000001ff00 */
[----:B------:R-:W-:Y:S01]  /*0f60*/  LOP3.LUT R14, R15, R14, RZ, 0x3c, !PT ;  /* 0x0000000e0f0e7212 */ /* 0x000fe200078e3cff */
[----:B------:R-:W-:Y:S01]  /*0f70*/  CS2R R64, SRZ ;  /* 0x0000000000407805 */ /* 0x000fe2000001ff00 */
[----:B------:R-:W-:Y:S01]  /*0f80*/  LOP3.LUT R22, R5, R16, RZ, 0x3c, !PT ;  /* 0x0000001005167212 */ /* 0x000fe200078e3cff */
[----:B------:R-:W-:Y:S01]  /*0f90*/  IMAD R5, R2, c[0x0][0x1a0], RZ ;  /* 0x0000680002057a24 */ /* 0x000fe200078e02ff */
[----:B------:R-:W-:Y:S01]  /*0fa0*/  LOP3.LUT R15, R0, 0x3f, RZ, 0xc0, !PT ;  /* 0x0000003f000f7812 */ /* 0x000fe200078ec0ff */
[----:B------:R-:W-:Y:S01]  /*0fb0*/  IMAD R17, R6, c[0x0][0x1a8], RZ ;  /* 0x00006a0006117a24 */ /* 0x000fe200078e02ff */
[----:B------:R-:W-:Y:S01]  /*0fc0*/  SHF.R.U32.HI R23, RZ, 0x5, R0 ;  /* 0x00000005ff177819 */ /* 0x000fe20000011600 */
[----:B------:R-:W-:Y:S01]  /*0fd0*/  IMAD R6, R2, c[0x0][0x1b0], RZ ;  /* 0x00006c0002067a24 */ /* 0x000fe200078e02ff */
[----:B------:R-:W-:Y:S01]  /*0fe0*/  LOP3.LUT R21, R21, 0x1000, RZ, 0xc0, !PT ;  /* 0x0000100015157812 */ /* 0x000fe200078ec0ff */
[----:B------:R-:W-:Y:S01]  /*0ff0*/  IMAD R20, R15, c[0x0][0x1b4], RZ ;  /* 0x00006d000f147a24 */ /* 0x000fe200078e02ff */
[----:B------:R-:W-:Y:S01]  /*1000*/  SHF.L.U32 R15, R5, 0x1, RZ ;  /* 0x00000001050f7819 */ /* 0x000fe200000006ff */
[C---:B------:R-:W-:Y:S01]  /*1010*/  IMAD.SHL.U32 R16, R17.reuse, 0x2, RZ ;  /* 0x0000000211107824 */ /* 0x040fe200078e00ff */
[----:B------:R-:W-:Y:S01]  /*1020*/  SHF.L.U32 R18, R6, 0x1, RZ ;  /* 0x0000000106127819 */ /* 0x000fe200000006ff */
[----:B------:R-:W-:Y:S01]  /*1030*/  IMAD.SHL.U32 R19, R20, 0x2, RZ ;  /* 0x0000000214137824 */ /* 0x000fe200078e00ff */
[----:B------:R-:W-:Y:S01]  /*1040*/  MOV R29, 0xff800000 ;  /* 0xff800000001d7802 */ /* 0x000fe20000000f00 */
[----:B------:R-:W-:Y:S01]  /*1050*/  IMAD.HI R17, R17, 0x2, RZ ;  /* 0x0000000211117827 */ /* 0x000fe200078e02ff */
[----:B------:R-:W-:Y:S01]  /*1060*/  IADD3 R189, P0, P1, R16, c[0x0][0x168], R15 ;  /* 0x00005a0010bd7a10 */ /* 0x000fe2000791e00f */
[----:B------:R-:W-:Y:S01]  /*1070*/  CS2R R66, SRZ ;  /* 0x0000000000427805 */ /* 0x000fe2000001ff00 */
[----:B------:R-:W-:Y:S01]  /*1080*/  SGXT.U32 R16, R23, 0x3 ;  /* 0x000000031710781a */ /* 0x000fe20000000000 */
[----:B------:R-:W-:Y:S01]  /*1090*/  IMAD.HI R20, R20, 0x2, RZ ;  /* 0x0000000214147827 */ /* 0x000fe200078e02ff */
[----:B------:R-:W-:Y:S01]  /*10a0*/  IADD3 R170, P2, P3, R19, c[0x0][0x170], R18 ;  /* 0x00005c0013aa7a10 */ /* 0x000fe20007b5e012 */
[----:B------:R-:W-:Y:S01]  /*10b0*/  CS2R R36, SRZ ;  /* 0x0000000000247805 */ /* 0x000fe2000001ff00 */
[----:B------:R-:W-:Y:S01]  /*10c0*/  SHF.R.U32.HI R19, RZ, 0x6, R0 ;  /* 0x00000006ff137819 */ /* 0x000fe20000011600 */
[----:B------:R-:W-:Y:S01]  /*10d0*/  IMAD R18, R16, c[0x0][0x1a4], RZ ;  /* 0x0000690010127a24 */ /* 0x000fe200078e02ff */
[----:B------:R-:W-:Y:S01]  /*10e0*/  IADD3 R15, R21, R22, RZ ;  /* 0x00000016150f7210 */ /* 0x000fe20007ffe0ff */
[----:B------:R-:W-:Y:S01]  /*10f0*/  IMAD.HI R16, R5, 0x2, RZ ;  /* 0x0000000205107827 */ /* 0x000fe200078e02ff */
[----:B------:R-:W-:Y:S01]  /*1100*/  SGXT.U32 R5, R19, 0x2 ;  /* 0x000000021305781a */ /* 0x000fe20000000000 */
[----:B------:R-:W-:Y:S01]  /*1110*/  CS2R R38, SRZ ;  /* 0x0000000000267805 */ /* 0x000fe2000001ff00 */
[----:B------:R-:W-:Y:S01]  /*1120*/  MOV R28, 0xff800000 ;  /* 0xff800000001c7802 */ /* 0x000fe20000000f00 */
[----:B------:R-:W-:Y:S01]  /*1130*/  IMAD.HI R19, R6, 0x2, RZ ;  /* 0x0000000206137827 */ /* 0x000fe200078e02ff */
[----:B------:R-:W-:Y:S01]  /*1140*/  LEA R6, R27, R18, 0x3 ;  /* 0x000000121b067211 */ /* 0x000fe200078e18ff */
[----:B------:R-:W-:Y:S01]  /*1150*/  CS2R R32, SRZ ;  /* 0x0000000000207805 */ /* 0x000fe2000001ff00 */
[----:B------:R-:W-:Y:S01]  /*1160*/  IADD3.X R25, R17, c[0x0][0x16c], R16, P0, P1 ;  /* 0x00005b0011197a10 */ /* 0x000fe200007e2410 */
[----:B------:R-:W-:Y:S01]  /*1170*/  IMAD R21, R5, c[0x0][0x1b8], RZ ;  /* 0x00006e0005157a24 */ /* 0x000fe200078e02ff */
[C---:B------:R-:W-:Y:S01]  /*1180*/  LEA R5, R27.reuse, R6, 0x3 ;  /* 0x000000061b057211 */ /* 0x040fe200078e18ff */
[----:B------:R-:W-:Y:S01]  /*1190*/  CS2R R34, SRZ ;  /* 0x0000000000227805 */ /* 0x000fe2000001ff00 */
[----:B------:R-:W-:Y:S01]  /*11a0*/  IADD3.X R24, R20, c[0x0][0x174], R19, P2, P3 ;  /* 0x00005d0014187a10 */ /* 0x000fe200017e6413 */
[----:B------:R-:W-:Y:S01]  /*11b0*/  IMAD R19, R26, 0x4, R21 ;  /* 0x000000041a137824 */ /* 0x000fe200078e0215 */
[C---:B------:R-:W-:Y:S01]  /*11c0*/  LEA R16, R27.reuse, R5, 0x3 ;  /* 0x000000051b107211 */ /* 0x040fe200078e18ff */
[----:B------:R-:W-:Y:S01]  /*11d0*/  CS2R R48, SRZ ;  /* 0x0000000000307805 */ /* 0x000fe2000001ff00 */
[-C--:B------:R-:W-:Y:S01]  /*11e0*/  LEA R200, P2, R6, R189.reuse, 0x1 ;  /* 0x000000bd06c87211 */ /* 0x080fe200078408ff */
[----:B------:R-:W-:Y:S01]  /*11f0*/  CS2R R50, SRZ ;  /* 0x0000000000327805 */ /* 0x000fe2000001ff00 */
[----:B------:R-:W-:Y:S01]  /*1200*/  LEA R202, P1, R18, R189, 0x1 ;  /* 0x000000bd12ca7211 */ /* 0x000fe200078208ff */
[C---:B------:R-:W-:Y:S01]  /*1210*/  IMAD R17, R27.reuse, 0x8, R16 ;  /* 0x000000081b117824 */ /* 0x040fe200078e0210 */
[-C--:B------:R-:W-:Y:S01]  /*1220*/  LEA.HI.X.SX32 R201, R6, R25.reuse, 0x1, P2 ;  /* 0x0000001906c97211 */ /* 0x080fe200010f0eff */
[----:B------:R-:W-:Y:S01]  /*1230*/  CS2R R52, SRZ ;  /* 0x0000000000347805 */ /* 0x000fe2000001ff00 */
[----:B------:R-:W-:Y:S01]  /*1240*/  LEA.HI.X.SX32 R203, R18, R25, 0x1, P1 ;  /* 0x0000001912cb7211 */ /* 0x000fe200008f0eff */
[----:B------:R-:W-:Y:S01]  /*1250*/  IMAD R6, R27, 0x8, R17 ;  /* 0x000000081b067824 */ /* 0x000fe200078e0211 */
[----:B------:R-:W-:Y:S01]  /*1260*/  LEA R198, P1, R5, R189, 0x1 ;  /* 0x000000bd05c67211 */ /* 0x000fe200078208ff */
[----:B------:R-:W-:Y:S01]  /*1270*/  CS2R R54, SRZ ;  /* 0x0000000000367805 */ /* 0x000fe2000001ff00 */
[C---:B------:R-:W-:Y:S01]  /*1280*/  LEA R20, R26.reuse, R19, 0x2 ;  /* 0x000000131a147211 */ /* 0x040fe200078e10ff */
[----:B------:R-:W-:Y:S01]  /*1290*/  IMAD R18, R27, 0x8, R6 ;  /* 0x000000081b127824 */ /* 0x000fe200078e0206 */
[----:B------:R-:W-:Y:S01]  /*12a0*/  LEA.HI.X.SX32 R199, R5, R25, 0x1, P1 ;  /* 0x0000001905c77211 */ /* 0x000fe200008f0eff */
[----:B------:R-:W-:Y:S01]  /*12b0*/  CS2R R56, SRZ ;  /* 0x0000000000387805 */ /* 0x000fe2000001ff00 */
[----:B------:R-:W-:Y:S01]  /*12c0*/  LEA R22, R26, R20, 0x2 ;  /* 0x000000141a167211 */ /* 0x000fe200078e10ff */
[----:B------:R-:W-:Y:S01]  /*12d0*/  IMAD R5, R27, 0x8, R18 ;  /* 0x000000081b057824 */ /* 0x000fe200078e0212 */
[-C--:B------:R-:W-:Y:S01]  /*12e0*/  LEA R196, P2, R16, R189.reuse, 0x1 ;  /* 0x000000bd10c47211 */ /* 0x080fe200078408ff */
[----:B------:R-:W-:Y:S01]  /*12f0*/  CS2R R58, SRZ ;  /* 0x00000000003a7805 */ /* 0x000fe2000001ff00 */
[-C--:B------:R-:W-:Y:S01]  /*1300*/  LEA R194, P1, R17, R189.reuse, 0x1 ;  /* 0x000000bd11c27211 */ /* 0x080fe200078208ff */
[----:B------:R-:W-:Y:S01]  /*1310*/  UMOV UR4, URZ ;  /* 0x0000003f00047c82 */ /* 0x000fe20008000000 */
[----:B------:R-:W-:Y:S01]  /*1320*/  LEA R188, P4, R5, R189, 0x1 ;  /* 0x000000bd05bc7211 */ /* 0x000fe200078808ff */
[----:B------:R-:W-:Y:S01]  /*1330*/  UMOV UR5, URZ ;  /* 0x0000003f00057c82 */ /* 0x000fe20008000000 */
[----:B------:R-:W-:-:S02]  /*1340*/  LEA R23, R26, R22, 0x2 ;  /* 0x000000161a177211 */ /* 0x000fc400078e10ff */
[----:B------:R-:W-:Y:S02]  /*1350*/  LEA.HI.X.SX32 R197, R16, R25, 0x1, P2 ;  /* 0x0000001910c57211 */ /* 0x000fe400010f0eff */
[-C--:B------:R-:W-:Y:S02]  /*1360*/  LEA R192, P2, R6, R189.reuse, 0x1 ;  /* 0x000000bd06c07211 */ /* 0x080fe400078408ff */
[----:B------:R-:W-:Y:S02]  /*1370*/  LEA R190, P3, R18, R189, 0x1 ;  /* 0x000000bd12be7211 */ /* 0x000fe400078608ff */
[-C--:B------:R-:W-:Y:S02]  /*1380*/  LEA.HI.X.SX32 R195, R17, R25.reuse, 0x1, P1 ;  /* 0x0000001911c37211 */ /* 0x080fe400008f0eff */
[----:B------:R-:W-:Y:S02]  /*1390*/  LEA.HI.X.SX32 R189, R5, R25, 0x1, P4 ;  /* 0x0000001905bd7211 */ /* 0x000fe400020f0eff */
[----:B------:R-:W-:-:S02]  /*13a0*/  LEA R182, P1, R19, R170, 0x1 ;  /* 0x000000aa13b67211 */ /* 0x000fc400078208ff */
[----:B------:R-:W-:Y:S02]  /*13b0*/  LEA R5, R26, R23, 0x2 ;  /* 0x000000171a057211 */ /* 0x000fe400078e10ff */
[----:B------:R-:W-:Y:S02]  /*13c0*/  LEA.HI.X.SX32 R183, R19, R24, 0x1, P1 ;  /* 0x0000001813b77211 */ /* 0x000fe400008f0eff */
[-C--:B------:R-:W-:Y:S02]  /*13d0*/  LEA R174, P1, R5, R170.reuse, 0x1 ;  /* 0x000000aa05ae7211 */ /* 0x080fe400078208ff */
[----:B------:R-:W-:Y:S01]  /*13e0*/  LEA.HI.X.SX32 R193, R6, R25, 0x1, P2 ;  /* 0x0000001906c17211 */ /* 0x000fe200010f0eff */
[----:B------:R-:W-:Y:S01]  /*13f0*/  IMAD R6, R26, 0x4, R5 ;  /* 0x000000041a067824 */ /* 0x000fe200078e0205 */
[----:B------:R-:W-:Y:S02]  /*1400*/  LEA R186, P0, R21, R170, 0x1 ;  /* 0x000000aa15ba7211 */ /* 0x000fe400078008ff */
[----:B------:R-:W-:-:S02]  /*1410*/  LEA.HI.X.SX32 R175, R5, R24, 0x1, P1 ;  /* 0x0000001805af7211 */ /* 0x000fc400008f0eff */
[----:B------:R-:W-:Y:S02]  /*1420*/  LOP3.LUT R5, R12, 0x30, RZ, 0xc0, !PT ;  /* 0x000000300c057812 */ /* 0x000fe400078ec0ff */
[----:B------:R-:W-:Y:S02]  /*1430*/  LEA.HI.X.SX32 R187, R21, R24, 0x1, P0 ;  /* 0x0000001815bb7211 */ /* 0x000fe400000f0eff */
[----:B------:R-:W-:Y:S01]  /*1440*/  LEA.HI.X.SX32 R191, R18, R25, 0x1, P3 ;  /* 0x0000001912bf7211 */ /* 0x000fe200018f0eff */
[----:B------:R-:W-:Y:S01]  /*1450*/  IMAD R18, R30, 0x40, R5 ;  /* 0x000000401e127824 */ /* 0x000fe200078e0205 */
[-C--:B------:R-:W-:Y:S01]  /*1460*/  LEA R180, P0, R20, R170.reuse, 0x1 ;  /* 0x000000aa14b47211 */ /* 0x080fe200078008ff */
[----:B------:R-:W-:Y:S01]  /*1470*/  IMAD R30, R30, 0x90, RZ ;  /* 0x000000901e1e7824 */ /* 0x000fe200078e02ff */
[----:B------:R-:W-:Y:S02]  /*1480*/  LEA R178, P2, R22, R170, 0x1 ;  /* 0x000000aa16b27211 */ /* 0x000fe400078408ff */
[----:B------:R-:W-:Y:S01]  /*1490*/  LEA R16, R26, R6, 0x2 ;  /* 0x000000061a107211 */ /* 0x000fe200078e10ff */
[----:B------:R-:W-:Y:S01]  /*14a0*/  IMAD.MOV.U32 R26, RZ, RZ, 0x3f800000 ;  /* 0x3f800000ff1a7424 */ /* 0x000fe200078e00ff */
[----:B------:R-:W-:-:S02]  /*14b0*/  LEA.HI.X.SX32 R181, R20, R24, 0x1, P0 ;  /* 0x0000001814b57211 */ /* 0x000fc400000f0eff */
[----:B------:R-:W-:Y:S02]  /*14c0*/  LEA.HI.X.SX32 R179, R22, R24, 0x1, P2 ;  /* 0x0000001816b37211 */ /* 0x000fe400010f0eff */
[CC--:B------:R-:W-:Y:S02]  /*14d0*/  LEA R176, P0, R23.reuse, R170.reuse, 0x1 ;  /* 0x000000aa17b07211 */ /* 0x0c0fe400078008ff */
[-C--:B------:R-:W-:Y:S02]  /*14e0*/  LEA R172, P2, R6, R170.reuse, 0x1 ;  /* 0x000000aa06ac7211 */ /* 0x080fe400078408ff */
[----:B------:R-:W-:Y:S02]  /*14f0*/  LEA R170, P3, R16, R170, 0x1 ;  /* 0x000000aa10aa7211 */ /* 0x000fe400078608ff */
[----:B------:R-:W-:Y:S02]  /*1500*/  LOP3.LUT R19, R30, 0x30, R11, 0x78, !PT ;  /* 0x000000301e137812 */ /* 0x000fe400078e780b */
[----:B------:R-:W-:-:S02]  /*1510*/  LEA.HI.X.SX32 R177, R23, R24, 0x1, P0 ;  /* 0x0000001817b17211 */ /* 0x000fc400000f0eff */
[-C--:B------:R-:W-:Y:S01]  /*1520*/  LEA.HI.X.SX32 R173, R6, R24.reuse, 0x1, P2 ;  /* 0x0000001806ad7211 */ /* 0x080fe200010f0eff */
[----:B------:R-:W-:Y:S01]  /*1530*/  IMAD.MOV.U32 R6, RZ, RZ, -0x800000 ;  /* 0xff800000ff067424 */ /* 0x000fe200078e00ff */
[----:B------:R-:W-:Y:S01]  /*1540*/  LEA.HI.X.SX32 R171, R16, R24, 0x1, P3 ;  /* 0x0000001810ab7211 */ /* 0x000fe200018f0eff */
[----:B------:R-:W-:Y:S01]  /*1550*/  IMAD.MOV.U32 R24, RZ, RZ, 0x3f800000 ;  /* 0x3f800000ff187424 */ /* 0x000fe200078e00ff */
[----:B------:R-:W-:Y:S01]  /*1560*/  MOV R27, 0x3f800000 ;  /* 0x3f800000001b7802 */ /* 0x000fe20000000f00 */
[----:B------:R-:W-:Y:S01]  /*1570*/  CS2R R16, SRZ ;  /* 0x0000000000107805 */ /* 0x000fe2000001ff00 */
[----:B------:R-:W-:Y:S02]  /*1580*/  MOV R25, 0x3f800000 ;  /* 0x3f80000000197802 */ /* 0x000fe40000000f00 */
[----:B------:R-:W-:Y:S02]  /*1590*/  LOP3.LUT R18, R18, 0x30, R11, 0x78, !PT ;  /* 0x0000003012127812 */ /* 0x000fe400078e780b */
[----:B------:R-:W-:-:S02]  /*15a0*/  IADD3 R20, R13, 0x88, RZ ;  /* 0x000000880d147810 */ /* 0x000fc40007ffe0ff */
[C---:B------:R-:W-:Y:S02]  /*15b0*/  IADD3 R21, R13.reuse, 0x80, RZ ;  /* 0x000000800d157810 */ /* 0x040fe40007ffe0ff */
[----:B------:R-:W-:Y:S02]  /*15c0*/  IADD3 R22, R13, 0x8, RZ ;  /* 0x000000080d167810 */ /* 0x000fe40007ffe0ff */
[----:B------:R-:W-:Y:S02]  /*15d0*/  LOP3.LUT R23, R14, 0x40, RZ, 0x3c, !PT ;  /* 0x000000400e177812 */ /* 0x000fe400078e3cff */
[----:B------:R-:W-:Y:S02]  /*15e0*/  LOP3.LUT R5, R19, 0x40, RZ, 0x3c, !PT ;  /* 0x0000004013057812 */ /* 0x000fe400078e3cff */
.L_x_1:
[----:B------:R-:W-:-:S04]  /*15f0*/  IMAD.WIDE R30, R17, 0x2, R202 ;  /* 0x00000002111e7825 */ /* 0x000fc800078e02ca */
[C---:B------:R-:W-:Y:S02]  /*1600*/  IMAD.WIDE R40, R17.reuse, 0x2, R200 ;  /* 0x0000000211287825 */ /* 0x040fe400078e02c8 */
[----:B------:R-:W2:Y:S02]  /*1610*/  LDG.E.U16 R31, [R30.64] ;  /* 0x000000061e1f7981 */ /* 0x000ea4000c1e1500 */
[C---:B------:R-:W-:Y:S02]  /*1620*/  IMAD.WIDE R42, R17.reuse, 0x2, R198 ;  /* 0x00000002112a7825 */ /* 0x040fe400078e02c6 */
[----:B------:R-:W3:Y:S02]  /*1630*/  LDG.E.U16 R79, [R40.64] ;  /* 0x00000006284f7981 */ /* 0x000ee4000c1e1500 */
[C---:B------:R-:W-:Y:S02]  /*1640*/  IMAD.WIDE R68, R17.reuse, 0x2, R196 ;  /* 0x0000000211447825 */ /* 0x040fe400078e02c4 */
[----:B------:R-:W4:Y:S02]  /*1650*/  LDG.E.U16 R81, [R42.64] ;  /* 0x000000062a517981 */ /* 0x000f24000c1e1500 */
[----:B------:R-:W-:-:S02]  /*1660*/  IMAD.WIDE R70, R17, 0x2, R194 ;  /* 0x0000000211467825 */ /* 0x000fc400078e02c2 */
[----:B------:R-:W5:Y:S02]  /*1670*/  LDG.E.U16 R83, [R68.64] ;  /* 0x0000000644537981 */ /* 0x000f64000c1e1500 */
[C---:B------:R-:W-:Y:S02]  /*1680*/  IMAD.WIDE R72, R17.reuse, 0x2, R192 ;  /* 0x0000000211487825 */ /* 0x040fe400078e02c0 */
[----:B------:R-:W5:Y:S02]  /*1690*/  LDG.E.U16 R85, [R70.64] ;  /* 0x0000000646557981 */ /* 0x000f64000c1e1500 */
[C---:B------:R-:W-:Y:S02]  /*16a0*/  IMAD.WIDE R74, R17.reuse, 0x2, R190 ;  /* 0x00000002114a7825 */ /* 0x040fe400078e02be */
[----:B------:R-:W5:Y:S02]  /*16b0*/  LDG.E.U16 R87, [R72.64] ;  /* 0x0000000648577981 */ /* 0x000f64000c1e1500 */
[----:B------:R-:W-:-:S02]  /*16c0*/  IMAD.WIDE R76, R17, 0x2, R188 ;  /* 0x00000002114c7825 */ /* 0x000fc400078e02bc */
[----:B------:R-:W5:Y:S04]  /*16d0*/  LDG.E.U16 R89, [R74.64] ;  /* 0x000000064a597981 */ /* 0x000f68000c1e1500 */
[----:B------:R-:W5:Y:S04]  /*16e0*/  LDG.E.U16 R93, [R76.64] ;  /* 0x000000064c5d7981 */ /* 0x000f68000c1e1500 */
[----:B------:R-:W-:Y:S06]  /*16f0*/  BAR.SYNC.DEFER_BLOCKING 0x0 ;  /* 0x0000000000007b1d */ /* 0x000fec0000010000 */
[----:B--2---:R-:W-:Y:S04]  /*1700*/  STS.U16 [R14+0x4000], R31 ;  /* 0x0040001f0e007388 */ /* 0x004fe80000000400 */
[----:B---3--:R-:W-:Y:S04]  /*1710*/  STS.U16 [R14+0x4200], R79 ;  /* 0x0042004f0e007388 */ /* 0x008fe80000000400 */
[----:B----4-:R-:W-:Y:S04]  /*1720*/  STS.U16 [R14+0x4400], R81 ;  /* 0x004400510e007388 */ /* 0x010fe80000000400 */
[----:B-----5:R-:W-:Y:S04]  /*1730*/  STS.U16 [R14+0x4600], R83 ;  /* 0x004600530e007388 */ /* 0x020fe80000000400 */
[----:B------:R-:W-:Y:S04]  /*1740*/  STS.U16 [R14+0x4800], R85 ;  /* 0x004800550e007388 */ /* 0x000fe80000000400 */
[----:B------:R-:W-:Y:S04]  /*1750*/  STS.U16 [R14+0x4a00], R87 ;  /* 0x004a00570e007388 */ /* 0x000fe80000000400 */
[----:B------:R-:W-:Y:S04]  /*1760*/  STS.U16 [R14+0x4c00], R89 ;  /* 0x004c00590e007388 */ /* 0x000fe80000000400 */
[----:B------:R-:W-:Y:S04]  /*1770*/  STS.U16 [R14+0x4e00], R93 ;  /* 0x004e005d0e007388 */ /* 0x000fe80000000400 */
[----:B------:R-:W-:Y:S06]  /*1780*/  BAR.SYNC.DEFER_BLOCKING 0x0 ;  /* 0x0000000000007b1d */ /* 0x000fec0000010000 */
[----:B------:R-:W-:Y:S04]  /*1790*/  LDSM.16.MT88.4 R140, [R15] ;  /* 0x000000000f8c783b */ /* 0x000fe80000004200 */
[----:B------:R-:W0:Y:S04]  /*17a0*/  LDSM.16.M88.4 R40, [R18+0x4200] ;  /* 0x004200001228783b */ /* 0x000e280000000200 */
[----:B------:R-:W1:Y:S04]  /*17b0*/  LDSM.16.MT88.4 R164, [R15+0x100] ;  /* 0x000100000fa4783b */ /* 0x000e680000004200 */
[----:B------:R-:W2:Y:S04]  /*17c0*/  LDSM.16.M88.4 R68, [R18+0x4400] ;  /* 0x004400001244783b */ /* 0x000ea80000000200 */
[----:B------:R-:W3:Y:S04]  /*17d0*/  LDSM.16.M88.4 R76, [R18+0x4600] ;  /* 0x00460000124c783b */ /* 0x000ee80000000200 */
[----:B------:R-:W4:Y:S04]  /*17e0*/  LDSM.16.MT88.4 R96, [R15+0x2000] ;  /* 0x002000000f60783b */ /* 0x000f280000004200 */
[----:B------:R-:W5:Y:S04]  /*17f0*/  LDSM.16.MT88.4 R100, [R15+0x2100] ;  /* 0x002100000f64783b */ /* 0x000f680000004200 */
[----:B------:R-:W3:Y:S04]  /*1800*/  LDSM.16.M88.4 R80, [R18+0x4800] ;  /* 0x004800001250783b */ /* 0x000ee80000000200 */
[----:B------:R-:W3:Y:S04]  /*1810*/  LDSM.16.M88.4 R84, [R18+0x4a00] ;  /* 0x004a00001254783b */ /* 0x000ee80000000200 */
[----:B------:R-:W3:Y:S04]  /*1820*/  LDSM.16.M88.4 R72, [R18+0x4000] ;  /* 0x004000001248783b */ /* 0x000ee80000000200 */
[----:B------:R-:W4:Y:S01]  /*1830*/  LDSM.16.M88.4 R88, [R18+0x4c00] ;  /* 0x004c00001258783b */ /* 0x000f220000000200 */
[-C--:B0-----:R-:W-:Y:S03]  /*1840*/  HMMA.16816.F32.BF16 R104, R140, R40.reuse, RZ ;  /* 0x000000288c68723c */ /* 0x081fe600000418ff */
[----:B------:R-:W0:Y:S05]  /*1850*/  LDSM.16.M88.4 R92, [R18+0x4e00] ;  /* 0x004e0000125c783b */ /* 0x000e2a0000000200 */
[----:B-1----:R-:W-:Y:S08]  /*1860*/  HMMA.16816.F32.BF16 R108, R164, R40, RZ ;  /* 0x00000028a46c723c */ /* 0x002ff000000418ff */
[-C--:B--2---:R-:W-:Y:S08]  /*1870*/  HMMA.16816.F32.BF16 R112, R140, R68.reuse, RZ ;  /* 0x000000448c70723c */ /* 0x084ff000000418ff */
[----:B------:R-:W-:Y:S08]  /*1880*/  HMMA.16816.F32.BF16 R116, R164, R68, RZ ;  /* 0x00000044a474723c */ /* 0x000ff000000418ff */
[-C--:B---3--:R-:W-:Y:S08]  /*1890*/  HMMA.16816.F32.BF16 R124, R140, R76.reuse, RZ ;  /* 0x0000004c8c7c723c */ /* 0x088ff000000418ff */
[----:B------:R-:W-:Y:S08]  /*18a0*/  HMMA.16816.F32.BF16 R148, R164, R76, RZ ;  /* 0x0000004ca494723c */ /* 0x000ff000000418ff */
[-C--:B----4-:R-:W-:Y:S08]  /*18b0*/  HMMA.16816.F32.BF16 R104, R96, R42.reuse, R104 ;  /* 0x0000002a6068723c */ /* 0x090ff00000041868 */
[----:B-----5:R-:W-:Y:S01]  /*18c0*/  HMMA.16816.F32.BF16 R108, R100, R42, R108 ;  /* 0x0000002a646c723c */ /* 0x020fe2000004186c */
[----:B------:R-:W-:-:S07]  /*18d0*/  LEA R41, P0, R10, UR4, 0x1 ;  /* 0x000000040a297c11 */ /* 0x000fce000f8008ff */
[----:B------:R-:W-:Y:S01]  /*18e0*/  HMMA.16816.F32.BF16 R112, R96, R70, R112 ;  /* 0x000000466070723c */ /* 0x000fe20000041870 */
[----:B------:R-:W-:Y:S02]  /*18f0*/  IADD3 R30, P2, R41, 0x9, RZ ;  /* 0x00000009291e7810 */ /* 0x000fe40007f5e0ff */
[----:B------:R-:W-:-:S05]  /*1900*/  IADD3.X R76, RZ, UR5, RZ, P0, !PT ;  /* 0x00000005ff4c7c10 */ /* 0x000fca00087fe4ff */
[----:B------:R-:W-:Y:S01]  /*1910*/  HMMA.16816.F32.BF16 R116, R100, R70, R116 ;  /* 0x000000466474723c */ /* 0x000fe20000041874 */
[----:B------:R-:W-:Y:S01]  /*1920*/  IMAD.X R43, RZ, RZ, R76, P2 ;  /* 0x000000ffff2b7224 */ /* 0x000fe200010e064c */
[C---:B------:R-:W-:Y:S02]  /*1930*/  ISETP.GT.U32.AND P6, PT, R30.reuse, R13, PT ;  /* 0x0000000d1e00720c */ /* 0x040fe40003fc4070 */
[C---:B------:R-:W-:Y:S02]  /*1940*/  ISETP.GT.U32.AND P0, PT, R30.reuse, R22, PT ;  /* 0x000000161e00720c */ /* 0x040fe40003f04070 */
[----:B------:R-:W-:Y:S02]  /*1950*/  ISETP.GT.U32.AND P1, PT, R30, R21, PT ;  /* 0x000000151e00720c */ /* 0x000fe40003f24070 */
[----:B------:R-:W-:Y:S01]  /*1960*/  HMMA.16816.F32.BF16 R128, R140, R80, RZ ;  /* 0x000000508c80723c */ /* 0x000fe200000418ff */
[----:B------:R-:W-:Y:S01]  /*1970*/  IADD3 R31, P4, R41, 0x10, RZ ;  /* 0x00000010291f7810 */ /* 0x000fe20007f9e0ff */
[----:B------:R-:W-:Y:S01]  /*1980*/  FMUL R42, R105, c[0x0][0x188] ;  /* 0x00006200692a7a20 */ /* 0x000fe20000400000 */
[----:B------:R-:W-:-:S05]  /*1990*/  ISETP.GT.U32.AND.EX P6, PT, R43, RZ, PT, P6 ;  /* 0x000000ff2b00720c */ /* 0x000fca0003fc4160 */
[----:B------:R-:W-:Y:S01]  /*19a0*/  HMMA.16816.F32.BF16 R132, R140, R84, RZ ;  /* 0x000000548c84723c */ /* 0x000fe200000418ff */
[C---:B------:R-:W-:Y:S02]  /*19b0*/  ISETP.GT.U32.AND.EX P0, PT, R43.reuse, RZ, PT, P0 ;  /* 0x000000ff2b00720c */ /* 0x040fe40003f04100 */
[----:B------:R-:W-:-:S05]  /*19c0*/  ISETP.GT.U32.AND.EX P1, PT, R43, RZ, PT, P1 ;  /* 0x000000ff2b00720c */ /* 0x000fca0003f24110 */
[----:B------:R-:W-:Y:S01]  /*19d0*/  HMMA.16816.F32.BF16 R156, R164, R84, RZ ;  /* 0x00000054a49c723c */ /* 0x000fe200000418ff */
[----:B------:R-:W-:Y:S02]  /*19e0*/  ISETP.GT.U32.AND P2, PT, R31, R13, PT ;  /* 0x0000000d1f00720c */ /* 0x000fe40003f44070 */
[----:B------:R-:W-:-:S04]  /*19f0*/  IADD3.X R40, RZ, R76, RZ, P4, !PT ;  /* 0x0000004cff287210 */ /* 0x000fc800027fe4ff */
[----:B------:R-:W-:Y:S01]  /*1a00*/  FMUL R84, R109, c[0x0][0x188] ;  /* 0x000062006d547a20 */ /* 0x000fe20000400000 */
[----:B------:R-:W-:Y:S01]  /*1a10*/  HMMA.16816.F32.BF16 R124, R96, R78, R124 ;  /* 0x0000004e607c723c */ /* 0x000fe2000004187c */
[----:B------:R-:W-:-:S07]  /*1a20*/  ISETP.GT.U32.AND P5, PT, R30, R20, PT ;  /* 0x000000141e00720c */ /* 0x000fce0003fa4070 */
[----:B------:R-:W-:Y:S01]  /*1a30*/  HMMA.16816.F32.BF16 R148, R100, R78, R148 ;  /* 0x0000004e6494723c */ /* 0x000fe20000041894 */
[----:B------:R-:W-:-:S06]  /*1a40*/  FSEL R42, R42, -INF , !P6 ;  /* 0xff8000002a2a7808 */ /* 0x000fcc0007000000 */
[----:B------:R-:W-:Y:S01]  /*1a50*/  FMUL R79, R107, c[0x0][0x188] ;  /* 0x000062006b4f7a20 */ /* 0x000fe20000400000 */
[----:B------:R-:W-:Y:S01]  /*1a60*/  HMMA.16816.F32.BF16 R120, R140, R72, RZ ;  /* 0x000000488c78723c */ /* 0x000fe200000418ff */
[----:B------:R-:W-:Y:S01]  /*1a70*/  FSEL R84, R84, -INF , !P1 ;  /* 0xff80000054547808 */ /* 0x000fe20004800000 */
[----:B------:R-:W-:Y:S01]  /*1a80*/  FMUL R68, R112, c[0x0][0x188] ;  /* 0x0000620070447a20 */ /* 0x000fe20000400000 */
[----:B------:R-:W-:-:S05]  /*1a90*/  IADD3 R30, P3, R41, 0x11, RZ ;  /* 0x00000011291e7810 */ /* 0x000fca0007f7e0ff */
[C---:B------:R-:W-:Y:S01]  /*1aa0*/  HMMA.16816.F32.BF16 R144, R164.reuse, R72, RZ ;  /* 0x00000048a490723c */ /* 0x040fe200000418ff */
[----:B------:R-:W-:Y:S02]  /*1ab0*/  FSEL R79, R79, -INF , !P0 ;  /* 0xff8000004f4f7808 */ /* 0x000fe40004000000 */
[C---:B------:R-:W-:Y:S02]  /*1ac0*/  ISETP.GT.U32.AND P6, PT, R31.reuse, R22, PT ;  /* 0x000000161f00720c */ /* 0x040fe40003fc4070 */
[C---:B------:R-:W-:Y:S02]  /*1ad0*/  ISETP.GT.U32.AND P0, PT, R31.reuse, R21, PT ;  /* 0x000000151f00720c */ /* 0x040fe40003f04070 */
[----:B------:R-:W-:Y:S02]  /*1ae0*/  ISETP.GT.U32.AND P1, PT, R31, R20, PT ;  /* 0x000000141f00720c */ /* 0x000fe40003f24070 */
[C---:B------:R-:W-:Y:S01]  /*1af0*/  ISETP.GT.U32.AND.EX P2, PT, R40.reuse, RZ, PT, P2 ;  /* 0x000000ff2800720c */ /* 0x040fe20003f44120 */
[----:B------:R-:W-:Y:S01]  /*1b00*/  HMMA.16816.F32.BF16 R152, R164, R80, RZ ;  /* 0x00000050a498723c */ /* 0x000fe200000418ff */
[----:B------:R-:W-:Y:S01]  /*1b10*/  FMUL R107, R111, c[0x0][0x188] ;  /* 0x000062006f6b7a20 */ /* 0x000fe20000400000 */
[----:B------:R-:W-:-:S02]  /*1b20*/  ISETP.GT.U32.AND.EX P6, PT, R40, RZ, PT, P6 ;  /* 0x000000ff2800720c */ /* 0x000fc40003fc4160 */
[C---:B------:R-:W-:Y:S02]  /*1b30*/  ISETP.GT.U32.AND.EX P0, PT, R40.reuse, RZ, PT, P0 ;  /* 0x000000ff2800720c */ /* 0x040fe40003f04100 */
[----:B------:R-:W-:Y:S01]  /*1b40*/  ISETP.GT.U32.AND.EX P1, PT, R40, RZ, PT, P1 ;  /* 0x000000ff2800720c */ /* 0x000fe20003f24110 */
[----:B------:R-:W-:Y:S01]  /*1b50*/  FMUL R81, R114, c[0x0][0x188] ;  /* 0x0000620072517a20 */ /* 0x000fe20000400000 */
[----:B------:R-:W-:Y:S01]  /*1b60*/  ISETP.GT.U32.AND.EX P5, PT, R43, RZ, PT, P5 ;  /* 0x000000ff2b00720c */ /* 0x000fe20003fa4150 */
[----:B------:R-:W-:Y:S01]  /*1b70*/  IMAD.X R40, RZ, RZ, R76, P3 ;  /* 0x000000ffff287224 */ /* 0x000fe200018e064c */
[----:B------:R-:W-:Y:S02]  /*1b80*/  FSEL R68, R68, -INF , !P2 ;  /* 0xff80000044447808 */ /* 0x000fe40005000000 */
[----:B------:R-:W-:Y:S01]  /*1b90*/  ISETP.GT.U32.AND P2, PT, R30, R21, PT ;  /* 0x000000151e00720c */ /* 0x000fe20003f44070 */
[----:B------:R-:W-:Y:S01]  /*1ba0*/  FMUL R117, R117, c[0x0][0x188] ;  /* 0x0000620075757a20 */ /* 0x000fe20000400000 */
[----:B------:R-:W-:-:S02]  /*1bb0*/  FSEL R107, R107, -INF , !P5 ;  /* 0xff8000006b6b7808 */ /* 0x000fc40006800000 */
[----:B------:R-:W-:Y:S02]  /*1bc0*/  FSEL R81, R81, -INF , !P6 ;  /* 0xff80000051517808 */ /* 0x000fe40007000000 */
[C---:B------:R-:W-:Y:S02]  /*1bd0*/  ISETP.GT.U32.AND P4, PT, R30.reuse, R13, PT ;  /* 0x0000000d1e00720c */ /* 0x040fe40003f84070 */
[C---:B------:R-:W-:Y:S02]  /*1be0*/  ISETP.GT.U32.AND P5, PT, R30.reuse, R22, PT ;  /* 0x000000161e00720c */ /* 0x040fe40003fa4070 */
[----:B------:R-:W-:Y:S02]  /*1bf0*/  ISETP.GT.U32.AND P6, PT, R30, R20, PT ;  /* 0x000000141e00720c */ /* 0x000fe40003fc4070 */
[C---:B------:R-:W-:Y:S01]  /*1c00*/  ISETP.GT.U32.AND.EX P2, PT, R40.reuse, RZ, PT, P2 ;  /* 0x000000ff2800720c */ /* 0x040fe20003f44120 */
[----:B------:R-:W-:Y:S01]  /*1c10*/  HMMA.16816.F32.BF16 R128, R96, R82, R128 ;  /* 0x000000526080723c */ /* 0x000fe20000041880 */
[----:B------:R-:W-:Y:S01]  /*1c20*/  FMUL R85, R115, c[0x0][0x188] ;  /* 0x0000620073557a20 */ /* 0x000fe20000400000 */
[----:B------:R-:W-:-:S02]  /*1c30*/  ISETP.GT.U32.AND.EX P4, PT, R40, RZ, PT, P4 ;  /* 0x000000ff2800720c */ /* 0x000fc40003f84140 */
[C---:B------:R-:W-:Y:S02]  /*1c40*/  ISETP.GT.U32.AND.EX P5, PT, R40.reuse, RZ, PT, P5 ;  /* 0x000000ff2800720c */ /* 0x040fe40003fa4150 */
[----:B------:R-:W-:Y:S02]  /*1c50*/  ISETP.GT.U32.AND.EX P6, PT, R40, RZ, PT, P6 ;  /* 0x000000ff2800720c */ /* 0x000fe40003fc4160 */
[C---:B------:R-:W-:Y:S01]  /*1c60*/  HMMA.16816.F32.BF16 R132, R96.reuse, R86, R132 ;  /* 0x000000566084723c */ /* 0x040fe20000041884 */
[----:B------:R-:W-:Y:S02]  /*1c70*/  FSEL R184, R117, -INF , !P2 ;  /* 0xff80000075b87808 */ /* 0x000fe40005000000 */
[C---:B------:R-:W-:Y:S02]  /*1c80*/  IADD3 R31, P3, R41.reuse, 0x18, RZ ;  /* 0x00000018291f7810 */ /* 0x040fe40007f7e0ff */
[----:B------:R-:W-:Y:S02]  /*1c90*/  IADD3 R40, P2, R41, 0x19, RZ ;  /* 0x0000001929287810 */ /* 0x000fe40007f5e0ff */
[----:B------:R-:W-:Y:S01]  /*1ca0*/  FSEL R85, R85, -INF , !P5 ;  /* 0xff80000055557808 */ /* 0x000fe20006800000 */
[----:B------:R-:W-:Y:S01]  /*1cb0*/  HMMA.16816.F32.BF16 R120, R96, R74, R120 ;  /* 0x0000004a6078723c */ /* 0x000fe20000041878 */
[----:B------:R-:W-:-:S02]  /*1cc0*/  ISETP.GT.U32.AND P5, PT, R31, R20, PT ;  /* 0x000000141f00720c */ /* 0x000fc40003fa4070 */
[----:B------:R-:W-:Y:S01]  /*1cd0*/  IADD3.X R43, RZ, R76, RZ, P3, !PT ;  /* 0x0000004cff2b7210 */ /* 0x000fe20001ffe4ff */
[----:B------:R-:W-:Y:S01]  /*1ce0*/  FMUL R116, R116, c[0x0][0x188] ;  /* 0x0000620074747a20 */ /* 0x000fe20000400000 */
[----:B------:R-:W-:-:S03]  /*1cf0*/  ISETP.GT.U32.AND P3, PT, R40, R13, PT ;  /* 0x0000000d2800720c */ /* 0x000fc60003f64070 */
[----:B------:R-:W-:Y:S01]  /*1d00*/  HMMA.16816.F32.BF16 R144, R100, R74, R144 ;  /* 0x0000004a6490723c */ /* 0x000fe20000041890 */
[----:B------:R-:W-:Y:S01]  /*1d10*/  FMUL R30, R118, c[0x0][0x188] ;  /* 0x00006200761e7a20 */ /* 0x000fe20000400000 */
[----:B------:R-:W-:Y:S01]  /*1d20*/  ISETP.GT.U32.AND.EX P5, PT, R43, RZ, PT, P5 ;  /* 0x000000ff2b00720c */ /* 0x000fe20003fa4150 */
[----:B------:R-:W-:-:S04]  /*1d30*/  FMUL R105, R150, c[0x0][0x188] ;  /* 0x0000620096697a20 */ /* 0x000fc80000400000 */
[----:B------:R-:W-:Y:S02]  /*1d40*/  IMAD.X R74, RZ, RZ, R76, P2 ;  /* 0x000000ffff4a7224 */ /* 0x000fe400010e064c */
[----:B------:R-:W-:Y:S02]  /*1d50*/  FMUL R70, R113, c[0x0][0x188] ;  /* 0x0000620071467a20 */ /* 0x000fe40000400000 */
[----:B------:R-:W-:Y:S01]  /*1d60*/  FMUL R125, R125, c[0x0][0x188] ;  /* 0x000062007d7d7a20 */ /* 0x000fe20000400000 */
[----:B------:R-:W-:Y:S02]  /*1d70*/  ISETP.GT.U32.AND.EX P3, PT, R74, RZ, PT, P3 ;  /* 0x000000ff4a00720c */ /* 0x000fe40003f64130 */
[----:B------:R-:W-:Y:S02]  /*1d80*/  FSEL R118, R116, -INF , !P0 ;  /* 0xff80000074767808 */ /* 0x000fe40004000000 */
[----:B------:R-:W-:Y:S02]  /*1d90*/  FSEL R30, R30, -INF , !P1 ;  /* 0xff8000001e1e7808 */ /* 0x000fe40004800000 */
[----:B------:R-:W-:-:S02]  /*1da0*/  FSEL R105, R105, -INF , !P5 ;  /* 0xff80000069697808 */ /* 0x000fc40006800000 */
[C---:B------:R-:W-:Y:S02]  /*1db0*/  ISETP.GT.U32.AND P0, PT, R31.reuse, R13, PT ;  /* 0x0000000d1f00720c */ /* 0x040fe40003f04070 */
[----:B------:R-:W-:Y:S02]  /*1dc0*/  ISETP.GT.U32.AND P1, PT, R31, R22, PT ;  /* 0x000000161f00720c */ /* 0x000fe40003f24070 */
[----:B------:R-:W-:Y:S02]  /*1dd0*/  FSEL R70, R70, -INF , !P4 ;  /* 0xff80000046467808 */ /* 0x000fe40006000000 */
[----:B------:R-:W-:Y:S01]  /*1de0*/  IADD3 R69, P5, R41, 0x21, RZ ;  /* 0x0000002129457810 */ /* 0x000fe20007fbe0ff */
[----:B------:R-:W-:Y:S01]  /*1df0*/  HMMA.16816.F32.BF16 R136, R140, R88, RZ ;  /* 0x000000588c88723c */ /* 0x000fe200000418ff */
[----:B------:R-:W-:Y:S02]  /*1e00*/  ISETP.GT.U32.AND P4, PT, R31, R21, PT ;  /* 0x000000151f00720c */ /* 0x000fe40003f84070 */
[----:B------:R-:W-:Y:S01]  /*1e10*/  FSEL R208, R125, -INF , !P3 ;  /* 0xff8000007dd07808 */ /* 0x000fe20005800000 */
[----:B------:R-:W-:Y:S01]  /*1e20*/  FMUL R31, R119, c[0x0][0x188] ;  /* 0x00006200771f7a20 */ /* 0x000fe20000400000 */
[----:B------:R-:W-:Y:S01]  /*1e30*/  IADD3 R71, P3, R41, 0x28, RZ ;  /* 0x0000002829477810 */ /* 0x000fe20007f7e0ff */
[----:B------:R-:W-:-:S02]  /*1e40*/  FMUL R78, R124, c[0x0][0x188] ;  /* 0x000062007c4e7a20 */ /* 0x000fc40000400000 */
[----:B------:R-:W-:Y:S01]  /*1e50*/  HMMA.16816.F32.BF16 R160, R164, R88, RZ ;  /* 0x00000058a4a0723c */ /* 0x000fe200000418ff */
[C---:B------:R-:W-:Y:S01]  /*1e60*/  ISETP.GT.U32.AND.EX P0, PT, R43.reuse, RZ, PT, P0 ;  /* 0x000000ff2b00720c */ /* 0x040fe20003f04100 */
[----:B------:R-:W-:Y:S01]  /*1e70*/  IMAD.X R169, RZ, RZ, R76, P5 ;  /* 0x000000ffffa97224 */ /* 0x000fe200028e064c */
[C---:B------:R-:W-:Y:S02]  /*1e80*/  ISETP.GT.U32.AND.EX P1, PT, R43.reuse, RZ, PT, P1 ;  /* 0x000000ff2b00720c */ /* 0x040fe40003f24110 */
[----:B------:R-:W-:Y:S02]  /*1e90*/  ISETP.GT.U32.AND.EX P4, PT, R43, RZ, PT, P4 ;  /* 0x000000ff2b00720c */ /* 0x000fe40003f84140 */
[----:B------:R-:W-:Y:S02]  /*1ea0*/  FMUL R89, R126, c[0x0][0x188] ;  /* 0x000062007e597a20 */ /* 0x000fe40000400000 */
[----:B------:R-:W-:Y:S01]  /*1eb0*/  FMUL R126, R148, c[0x0][0x188] ;  /* 0x00006200947e7a20 */ /* 0x000fe20000400000 */
[----:B------:R-:W-:-:S02]  /*1ec0*/  ISETP.GT.U32.AND P5, PT, R69, R13, PT ;  /* 0x0000000d4500720c */ /* 0x000fc40003fa4070 */
[----:B------:R-:W-:Y:S02]  /*1ed0*/  IADD3.X R111, RZ, R76, RZ, P3, !PT ;  /* 0x0000004cff6f7210 */ /* 0x000fe40001ffe4ff */
[----:B------:R-:W-:Y:S01]  /*1ee0*/  ISETP.GT.U32.AND P3, PT, R71, R13, PT ;  /* 0x0000000d4700720c */ /* 0x000fe20003f64070 */
[----:B------:R-:W-:Y:S01]  /*1ef0*/  FMUL R129, R129, c[0x0][0x188] ;  /* 0x0000620081817a20 */ /* 0x000fe20000400000 */
[----:B------:R-:W-:Y:S02]  /*1f00*/  FSEL R31, R31, -INF , !P6 ;  /* 0xff8000001f1f7808 */ /* 0x000fe40007000000 */
[----:B------:R-:W-:Y:S02]  /*1f10*/  FSEL R78, R78, -INF , !P0 ;  /* 0xff8000004e4e7808 */ /* 0x000fe40004000000 */
[----:B------:R-:W-:Y:S01]  /*1f20*/  FSEL R89, R89, -INF , !P1 ;  /* 0xff80000059597808 */ /* 0x000fe20004800000 */
[----:B------:R-:W-:Y:S01]  /*1f30*/  FMUL R132, R132, c[0x0][0x188] ;  /* 0x0000620084847a20 */ /* 0x000fe20000400000 */
[----:B------:R-:W-:-:S02]  /*1f40*/  ISETP.GT.U32.AND P6, PT, R40, R22, PT ;  /* 0x000000162800720c */ /* 0x000fc40003fc4070 */
[C---:B------:R-:W-:Y:S02]  /*1f50*/  ISETP.GT.U32.AND P0, PT, R40.reuse, R21, PT ;  /* 0x000000152800720c */ /* 0x040fe40003f04070 */
[----:B------:R-:W-:Y:S02]  /*1f60*/  ISETP.GT.U32.AND P1, PT, R40, R20, PT ;  /* 0x000000142800720c */ /* 0x000fe40003f24070 */
[----:B------:R-:W-:Y:S02]  /*1f70*/  FSEL R126, R126, -INF , !P4 ;  /* 0xff8000007e7e7808 */ /* 0x000fe40006000000 */
[----:B------:R-:W-:Y:S02]  /*1f80*/  IADD3 R40, P4, R41, 0x20, RZ ;  /* 0x0000002029287810 */ /* 0x000fe40007f9e0ff */
[----:B------:R-:W-:Y:S02]  /*1f90*/  ISETP.GT.U32.AND.EX P5, PT, R169, RZ, PT, P5 ;  /* 0x000000ffa900720c */ /* 0x000fe40003fa4150 */
[----:B------:R-:W-:-:S02]  /*1fa0*/  ISETP.GT.U32.AND.EX P3, PT, R111, RZ, PT, P3 ;  /* 0x000000ff6f00720c */ /* 0x000fc40003f64130 */
[----:B------:R-:W-:Y:S02]  /*1fb0*/  IADD3.X R72, RZ, R76, RZ, P4, !PT ;  /* 0x0000004cff487210 */ /* 0x000fe400027fe4ff */
[----:B------:R-:W-:Y:S02]  /*1fc0*/  FSEL R206, R129, -INF , !P5 ;  /* 0xff80000081ce7808 */ /* 0x000fe40006800000 */
[-C--:B------:R-:W-:Y:S02]  /*1fd0*/  ISETP.GT.U32.AND P4, PT, R40, R13.reuse, PT ;  /* 0x0000000d2800720c */ /* 0x080fe40003f84070 */
[C---:B------:R-:W-:Y:S02]  /*1fe0*/  IADD3 R124, P5, R41.reuse, 0x8, RZ ;  /* 0x00000008297c7810 */ /* 0x040fe40007fbe0ff */
[----:B------:R-:W-:Y:S02]  /*1ff0*/  FSEL R150, R132, -INF , !P3 ;  /* 0xff80000084967808 */ /* 0x000fe40005800000 */
[----:B------:R-:W-:-:S02]  /*2000*/  ISETP.GT.U32.AND P2, PT, R41, R13, PT ;  /* 0x0000000d2900720c */ /* 0x000fc40003f44070 */
[-C--:B------:R-:W-:Y:S01]  /*2010*/  ISETP.GE.U32.AND P3, PT, R41, R13.reuse, PT ;  /* 0x0000000d2900720c */ /* 0x080fe20003f66070 */
[----:B------:R-:W-:Y:S01]  /*2020*/  FMUL R128, R128, c[0x0][0x188] ;  /* 0x0000620080807a20 */ /* 0x000fe20000400000 */
[----:B------:R-:W-:Y:S01]  /*2030*/  ISETP.GT.U32.AND.EX P4, PT, R72, RZ, PT, P4 ;  /* 0x000000ff4800720c */ /* 0x000fe20003f84140 */
[----:B------:R-:W-:Y:S01]  /*2040*/  FMUL R43, R120, c[0x0][0x188] ;  /* 0x00006200782b7a20 */ /* 0x000fe20000400000 */
[----:B------:R-:W-:Y:S01]  /*2050*/  IADD3.X R207, RZ, R76, RZ, P5, !PT ;  /* 0x0000004cffcf7210 */ /* 0x000fe20002ffe4ff */
[----:B------:R-:W-:Y:S01]  /*2060*/  FMUL R121, R121, c[0x0][0x188] ;  /* 0x0000620079797a20 */ /* 0x000fe20000400000 */
[----:B------:R-:W-:Y:S02]  /*2070*/  ISETP.GT.U32.AND P5, PT, R124, R13, PT ;  /* 0x0000000d7c00720c */ /* 0x000fe40003fa4070 */
[C---:B------:R-:W-:Y:S02]  /*2080*/  ISETP.GT.U32.AND.EX P2, PT, R76.reuse, RZ, PT, P2 ;  /* 0x000000ff4c00720c */ /* 0x040fe40003f44120 */
[----:B------:R-:W-:Y:S01]  /*2090*/  ISETP.GE.U32.AND.EX P3, PT, R76, RZ, PT, P3 ;  /* 0x000000ff4c00720c */ /* 0x000fe20003f66130 */
[----:B0-----:R-:W-:Y:S01]  /*20a0*/  HMMA.16816.F32.BF16 R140, R140, R92, RZ ;  /* 0x0000005c8c8c723c */ /* 0x001fe200000418ff */
[----:B------:R-:W-:Y:S01]  /*20b0*/  FSEL R210, R128, -INF , !P4 ;  /* 0xff80000080d27808 */ /* 0x000fe20006000000 */
[----:B------:R-:W-:Y:S01]  /*20c0*/  FMUL R104, R104, c[0x0][0x188] ;  /* 0x0000620068687a20 */ /* 0x000fe20000400000 */
[----:B------:R-:W-:-:S02]  /*20d0*/  ISETP.GT.U32.AND.EX P5, PT, R207, RZ, PT, P5 ;  /* 0x000000ffcf00720c */ /* 0x000fc40003fa4150 */
[----:B------:R-:W-:Y:S02]  /*20e0*/  FSEL R43, R43, -INF , !P2 ;  /* 0xff8000002b2b7808 */ /* 0x000fe40005000000 */
[----:B------:R-:W-:Y:S02]  /*20f0*/  FSEL R128, R121, -INF , !P3 ;  /* 0xff80000079807808 */ /* 0x000fe40005800000 */
[----:B------:R-:W-:Y:S02]  /*2100*/  FSEL R116, R104, -INF , !P5 ;  /* 0xff80000068747808 */ /* 0x000fe40006800000 */
[----:B------:R-:W-:-:S04]  /*2110*/  FMNMX R73, R43, R128, !PT ;  /* 0x000000802b497209 */ /* 0x000fc80007800000 */
[----:B------:R-:W-:Y:S01]  /*2120*/  FMNMX R73, R116, R73, !PT ;  /* 0x0000004974497209 */ /* 0x000fe20007800000 */
[----:B------:R-:W-:Y:S03]  /*2130*/  HMMA.16816.F32.BF16 R136, R96, R90, R136 ;  /* 0x0000005a6088723c */ /* 0x000fe60000041888 */
[----:B------:R-:W-:-:S04]  /*2140*/  FMNMX R73, R42, R73, !PT ;  /* 0x000000492a497209 */ /* 0x000fc80007800000 */
[----:B------:R-:W-:Y:S01]  /*2150*/  FMNMX R73, R68, R73, !PT ;  /* 0x0000004944497209 */ /* 0x000fe20007800000 */
[----:B------:R-:W-:Y:S03]  /*2160*/  HMMA.16816.F32.BF16 R140, R96, R94, R140 ;  /* 0x0000005e608c723c */ /* 0x000fe6000004188c */
[----:B------:R-:W-:Y:S02]  /*2170*/  FMNMX R73, R70, R73, !PT ;  /* 0x0000004946497209 */ /* 0x000fe40007800000 */
[C---:B------:R-:W-:Y:S02]  /*2180*/  IADD3 R77, P4, R41.reuse, 0x29, RZ ;  /* 0x00000029294d7810 */ /* 0x040fe40007f9e0ff */
[----:B------:R-:W-:Y:S02]  /*2190*/  FMNMX R73, R78, R73, !PT ;  /* 0x000000494e497209 */ /* 0x000fe40007800000 */
[----:B------:R-:W-:Y:S01]  /*21a0*/  IADD3 R117, P5, R41, 0x30, RZ ;  /* 0x0000003029757810 */ /* 0x000fe20007fbe0ff */
[----:B------:R-:W-:Y:S01]  /*21b0*/  IMAD.X R185, RZ, RZ, R76, P4 ;  /* 0x000000ffffb97224 */ /* 0x000fe200020e064c */
[----:B------:R-:W-:-:S02]  /*21c0*/  FMNMX R73, R208, R73, !PT ;  /* 0x00000049d0497209 */ /* 0x000fc40007800000 */
[----:B------:R-:W-:Y:S01]  /*21d0*/  ISETP.GT.U32.AND P4, PT, R77, R13, PT ;  /* 0x0000000d4d00720c */ /* 0x000fe20003f84070 */
[----:B------:R-:W-:Y:S01]  /*21e0*/  FMUL R133, R133, c[0x0][0x188] ;  /* 0x0000620085857a20 */ /* 0x000fe20000400000 */
[----:B------:R-:W-:Y:S01]  /*21f0*/  FMNMX R73, R210, R73, !PT ;  /* 0x00000049d2497209 */ /* 0x000fe20007800000 */
[----:B------:R-:W-:Y:S01]  /*2200*/  IMAD.X R121, RZ, RZ, R76, P5 ;  /* 0x000000ffff797224 */ /* 0x000fe200028e064c */
[----:B------:R-:W-:Y:S02]  /*2210*/  ISETP.GT.U32.AND.EX P4, PT, R185, RZ, PT, P4 ;  /* 0x000000ffb900720c */ /* 0x000fe40003f84140 */
[----:B------:R-:W-:Y:S01]  /*2220*/  ISETP.GT.U32.AND P5, PT, R117, R13, PT ;  /* 0x0000000d7500720c */ /* 0x000fe20003fa4070 */
[----:B------:R-:W-:Y:S01]  /*2230*/  FMUL R136, R136, c[0x0][0x188] ;  /* 0x0000620088887a20 */ /* 0x000fe20000400000 */
[----:B------:R-:W-:Y:S02]  /*2240*/  IADD3 R109, P3, R41, 0x31, RZ ;  /* 0x00000031296d7810 */ /* 0x000fe40007f7e0ff */
[----:B------:R-:W-:-:S02]  /*2250*/  FMNMX R73, R206, R73, !PT ;  /* 0x00000049ce497209 */ /* 0x000fc40007800000 */
[----:B------:R-:W-:Y:S02]  /*2260*/  FSEL R212, R133, -INF , !P4 ;  /* 0xff80000085d47808 */ /* 0x000fe40006000000 */
[----:B------:R-:W-:Y:S02]  /*2270*/  ISETP.GT.U32.AND.EX P5, PT, R121, RZ, PT, P5 ;  /* 0x000000ff7900720c */ /* 0x000fe40003fa4150 */
[----:B------:R-:W-:Y:S02]  /*2280*/  IADD3 R80, P4, R41, 0x38, RZ ;  /* 0x0000003829507810 */ /* 0x000fe40007f9e0ff */
[----:B------:R-:W-:Y:S02]  /*2290*/  IADD3.X R133, RZ, R76, RZ, P3, !PT ;  /* 0x0000004cff857210 */ /* 0x000fe40001ffe4ff */
[----:B------:R-:W-:Y:S02]  /*22a0*/  ISETP.GT.U32.AND P3, PT, R109, R13, PT ;  /* 0x0000000d6d00720c */ /* 0x000fe40003f64070 */
[----:B------:R-:W-:-:S02]  /*22b0*/  FMNMX R73, R150, R73, !PT ;  /* 0x0000004996497209 */ /* 0x000fc40007800000 */
[----:B------:R-:W-:Y:S01]  /*22c0*/  FSEL R216, R136, -INF , !P5 ;  /* 0xff80000088d87808 */ /* 0x000fe20006800000 */
[----:B------:R-:W-:Y:S01]  /*22d0*/  FMUL R137, R137, c[0x0][0x188] ;  /* 0x0000620089897a20 */ /* 0x000fe20000400000 */
[----:B------:R-:W-:Y:S01]  /*22e0*/  IADD3 R88, P5, R41, 0x39, RZ ;  /* 0x0000003929587810 */ /* 0x000fe20007fbe0ff */
[----:B------:R-:W-:Y:S01]  /*22f0*/  IMAD.X R205, RZ, RZ, R76, P4 ;  /* 0x000000ffffcd7224 */ /* 0x000fe200020e064c */
[----:B------:R-:W-:Y:S02]  /*2300*/  ISETP.GT.U32.AND.EX P3, PT, R133, RZ, PT, P3 ;  /* 0x000000ff8500720c */ /* 0x000fe40003f64130 */
[----:B------:R-:W-:Y:S02]  /*2310*/  ISETP.GT.U32.AND P4, PT, R80, R13, PT ;  /* 0x0000000d5000720c */ /* 0x000fe40003f84070 */
[----:B------:R-:W-:Y:S01]  /*2320*/  FMNMX R73, R212, R73, !PT ;  /* 0x00000049d4497209 */ /* 0x000fe20007800000 */
[----:B------:R-:W-:Y:S01]  /*2330*/  FMUL R140, R140, c[0x0][0x188] ;  /* 0x000062008c8c7a20 */ /* 0x000fe20000400000 */
[----:B------:R-:W-:-:S02]  /*2340*/  IADD3.X R136, RZ, R76, RZ, P5, !PT ;  /* 0x0000004cff887210 */ /* 0x000fc40002ffe4ff */
[----:B------:R-:W-:Y:S02]  /*2350*/  ISETP.GT.U32.AND P5, PT, R88, R13, PT ;  /* 0x0000000d5800720c */ /* 0x000fe40003fa4070 */
[----:B------:R-:W-:Y:S02]  /*2360*/  FSEL R214, R137, -INF , !P3 ;  /* 0xff80000089d67808 */ /* 0x000fe40005800000 */
[----:B------:R-:W-:Y:S02]  /*2370*/  ISETP.GT.U32.AND.EX P4, PT, R205, RZ, PT, P4 ;  /* 0x000000ffcd00720c */ /* 0x000fe40003f84140 */
[----:B------:R-:W-:Y:S01]  /*2380*/  FMNMX R73, R216, R73, !PT ;  /* 0x00000049d8497209 */ /* 0x000fe20007800000 */
[----:B------:R-:W-:Y:S01]  /*2390*/  FMUL R120, R141, c[0x0][0x188] ;  /* 0x000062008d787a20 */ /* 0x000fe20000400000 */
[----:B------:R-:W-:Y:S02]  /*23a0*/  ISETP.GT.U32.AND.EX P5, PT, R136, RZ, PT, P5 ;  /* 0x000000ff8800720c */ /* 0x000fe40003fa4150 */
[----:B------:R-:W-:-:S02]  /*23b0*/  FSEL R218, R140, -INF , !P4 ;  /* 0xff8000008cda7808 */ /* 0x000fc40006000000 */
[----:B------:R-:W-:Y:S02]  /*23c0*/  FMNMX R73, R214, R73, !PT ;  /* 0x00000049d6497209 */ /* 0x000fe40007800000 */
[----:B------:R-:W-:Y:S02]  /*23d0*/  FSEL R120, R120, -INF , !P5 ;  /* 0xff80000078787808 */ /* 0x000fe40006800000 */
[C---:B------:R-:W-:Y:S02]  /*23e0*/  ISETP.GT.U32.AND P3, PT, R40.reuse, R22, PT ;  /* 0x000000162800720c */ /* 0x040fe40003f64070 */
[C---:B------:R-:W-:Y:S02]  /*23f0*/  ISETP.GT.U32.AND P4, PT, R40.reuse, R21, PT ;  /* 0x000000152800720c */ /* 0x040fe40003f84070 */
[----:B------:R-:W-:Y:S02]  /*2400*/  ISETP.GT.U32.AND P5, PT, R40, R20, PT ;  /* 0x000000142800720c */ /* 0x000fe40003fa4070 */
[----:B------:R-:W-:Y:S01]  /*2410*/  FMNMX R73, R218, R73, !PT ;  /* 0x00000049da497209 */ /* 0x000fe20007800000 */
[----:B------:R-:W-:Y:S01]  /*2420*/  HMMA.16816.F32.BF16 R156, R100, R86, R156 ;  /* 0x00000056649c723c */ /* 0x000fe2000004189c */
[----:B------:R-:W-:Y:S01]  /*2430*/  ISETP.GT.U32.AND.EX P6, PT, R74, RZ, PT, P6 ;  /* 0x000000ff4a00720c */ /* 0x000fe20003fc4160 */
[----:B------:R-:W-:Y:S01]  /*2440*/  IMAD.WIDE R96, R16, 0x2, R180 ;  /* 0x0000000210607825 */ /* 0x000fe200078e02b4 */
[----:B------:R-:W-:-:S02]  /*2450*/  ISETP.GT.U32.AND.EX P0, PT, R74, RZ, PT, P0 ;  /* 0x000000ff4a00720c */ /* 0x000fc40003f04100 */
[----:B------:R-:W-:Y:S01]  /*2460*/  ISETP.GT.U32.AND.EX P1, PT, R74, RZ, PT, P1 ;  /* 0x000000ff4a00720c */ /* 0x000fe20003f24110 */
[----:B------:R-:W-:Y:S01]  /*2470*/  IMAD.WIDE R114, R16, 0x2, R186 ;  /* 0x0000000210727825 */ /* 0x000fe200078e02ba */
[C---:B------:R-:W-:Y:S01]  /*2480*/  ISETP.GT.U32.AND.EX P3, PT, R72.reuse, RZ, PT, P3 ;  /* 0x000000ff4800720c */ /* 0x040fe20003f64130 */
[----:B------:R-:W-:Y:S01]  /*2490*/  HMMA.16816.F32.BF16 R152, R100, R82, R152 ;  /* 0x000000526498723c */ /* 0x000fe20000041898 */
[----:B------:R-:W-:Y:S01]  /*24a0*/  ISETP.GT.U32.AND.EX P4, PT, R72, RZ, PT, P4 ;  /* 0x000000ff4800720c */ /* 0x000fe20003f84140 */
[----:B------:R-:W-:Y:S01]  /*24b0*/  IMAD.WIDE R86, R16, 0x2, R176 ;  /* 0x0000000210567825 */ /* 0x000fe200078e02b0 */
[----:B------:R-:W-:Y:S01]  /*24c0*/  ISETP.GT.U32.AND.EX P5, PT, R72, RZ, PT, P5 ;  /* 0x000000ff4800720c */ /* 0x000fe20003fa4150 */
[----:B------:R0:W2:Y:S01]  /*24d0*/  LDG.E.U16 R97, [R96.64] ;  /* 0x0000000660617981 */ /* 0x0000a2000c1e1500 */
[----:B------:R-:W-:Y:S01]  /*24e0*/  FMNMX R40, R120, R73, !PT ;  /* 0x0000004978287209 */ /* 0x000fe20007800000 */
[----:B------:R-:W-:-:S04]  /*24f0*/  IMAD.WIDE R98, R16, 0x2, R178 ;  /* 0x0000000210627825 */ /* 0x000fc800078e02b2 */
[C---:B------:R-:W-:Y:S01]  /*2500*/  IMAD.WIDE R112, R16.reuse, 0x2, R182 ;  /* 0x0000000210707825 */ /* 0x040fe200078e02b6 */
[----:B------:R-:W-:Y:S01]  /*2510*/  HMMA.16816.F32.BF16 R164, R164, R92, RZ ;  /* 0x0000005ca4a4723c */ /* 0x000fe200000418ff */
[----:B------:R1:W3:Y:S02]  /*2520*/  LDG.E.U16 R93, [R114.64] ;  /* 0x00000006725d7981 */ /* 0x0002e4000c1e1500 */
[C---:B------:R-:W-:Y:S02]  /*2530*/  IMAD.WIDE R74, R16.reuse, 0x2, R172 ;  /* 0x00000002104a7825 */ /* 0x040fe400078e02ac */
[----:B------:R4:W5:Y:S02]  /*2540*/  LDG.E.U16 R87, [R86.64] ;  /* 0x0000000656577981 */ /* 0x000964000c1e1500 */
[C---:B------:R-:W-:Y:S02]  /*2550*/  IMAD.WIDE R82, R16.reuse, 0x2, R174 ;  /* 0x0000000210527825 */ /* 0x040fe400078e02ae */
[----:B------:R0:W2:Y:S02]  /*2560*/  LDG.E.U16 R119, [R74.64] ;  /* 0x000000064a777981 */ /* 0x0000a4000c1e1500 */
[----:B------:R-:W-:-:S02]  /*2570*/  IMAD.WIDE R72, R16, 0x2, R170 ;  /* 0x0000000210487825 */ /* 0x000fc400078e02aa */
[----:B------:R0:W2:Y:S04]  /*2580*/  LDG.E.U16 R92, [R112.64] ;  /* 0x00000006705c7981 */ /* 0x0000a8000c1e1500 */
[----:B------:R1:W2:Y:S04]  /*2590*/  LDG.E.U16 R98, [R98.64] ;  /* 0x0000000662627981 */ /* 0x0002a8000c1e1500 */
[----:B------:R1:W2:Y:S04]  /*25a0*/  LDG.E.U16 R204, [R82.64] ;  /* 0x0000000652cc7981 */ /* 0x0002a8000c1e1500 */
[----:B0-----:R0:W2:Y:S04]  /*25b0*/  LDG.E.U16 R96, [R72.64] ;  /* 0x0000000648607981 */ /* 0x0010a8000c1e1500 */
[----:B------:R-:W0:Y:S01]  /*25c0*/  SHFL.BFLY PT, R125, R40, 0x2, 0x1f ;  /* 0x0c401f00287d7f89 */ /* 0x000e2200000e0000 */
[----:B------:R-:W-:Y:S01]  /*25d0*/  HMMA.16816.F32.BF16 R160, R100, R90, R160 ;  /* 0x0000005a64a0723c */ /* 0x000fe200000418a0 */
[----:B------:R-:W-:-:S02]  /*25e0*/  FMUL R130, R130, c[0x0][0x188] ;  /* 0x0000620082827a20 */ /* 0x000fc40000400000 */
[----:B------:R-:W-:Y:S01]  /*25f0*/  FMUL R127, R127, c[0x0][0x188] ;  /* 0x000062007f7f7a20 */ /* 0x000fe20000400000 */
[----:B------:R-:W-:Y:S03]  /*2600*/  BAR.SYNC.DEFER_BLOCKING 0x0 ;  /* 0x0000000000007b1d */ /* 0x000fe60000010000 */
[----:B------:R-:W-:Y:S02]  /*2610*/  FMUL R91, R134, c[0x0][0x188] ;  /* 0x00006200865b7a20 */ /* 0x000fe40000400000 */
[----:B------:R-:W-:Y:S01]  /*2620*/  FMUL R134, R152, c[0x0][0x188] ;  /* 0x0000620098867a20 */ /* 0x000fe20000400000 */
[----:B-1----:R-:W-:Y:S02]  /*2630*/  FSEL R99, R130, -INF , !P3 ;  /* 0xff80000082637808 */ /* 0x002fe40005800000 */
[----:B------:R-:W-:Y:S02]  /*2640*/  ISETP.GT.U32.AND P3, PT, R69, R22, PT ;  /* 0x000000164500720c */ /* 0x000fe40003f64070 */
[----:B------:R-:W-:-:S02]  /*2650*/  FSEL R134, R134, -INF , !P4 ;  /* 0xff80000086867808 */ /* 0x000fc40006000000 */
[----:B0-----:R-:W-:Y:S01]  /*2660*/  FMNMX R125, R40, R125, !PT ;  /* 0x0000007d287d7209 */ /* 0x001fe20007800000 */
[----:B------:R-:W-:-:S04]  /*2670*/  FMUL R40, R154, c[0x0][0x188] ;  /* 0x000062009a287a20 */ /* 0x000fc80000400000 */
[----:B------:R-:W0:Y:S01]  /*2680*/  SHFL.BFLY PT, R72, R125, 0x1, 0x1f ;  /* 0x0c201f007d487f89 */ /* 0x000e2200000e0000 */
[----:B------:R-:W-:Y:S02]  /*2690*/  FSEL R40, R40, -INF , !P5 ;  /* 0xff80000028287808 */ /* 0x000fe40006800000 */
[----:B------:R-:W-:Y:S02]  /*26a0*/  ISETP.GT.U32.AND P4, PT, R69, R21, PT ;  /* 0x000000154500720c */ /* 0x000fe40003f84070 */
[----:B------:R-:W-:Y:S01]  /*26b0*/  ISETP.GT.U32.AND P5, PT, R71, R22, PT ;  /* 0x000000164700720c */ /* 0x000fe20003fa4070 */
[----:B------:R-:W-:Y:S01]  /*26c0*/  FMUL R148, R149, c[0x0][0x188] ;  /* 0x0000620095947a20 */ /* 0x000fe20000400000 */
[----:B------:R-:W-:Y:S01]  /*26d0*/  ISETP.GT.U32.AND.EX P3, PT, R169, RZ, PT, P3 ;  /* 0x000000ffa900720c */ /* 0x000fe20003f64130 */
[----:B------:R-:W-:Y:S01]  /*26e0*/  FMUL R115, R131, c[0x0][0x188] ;  /* 0x0000620083737a20 */ /* 0x000fe20000400000 */
[----:B------:R-:W-:Y:S01]  /*26f0*/  ISETP.GT.U32.AND.EX P4, PT, R169, RZ, PT, P4 ;  /* 0x000000ffa900720c */ /* 0x000fe20003f84140 */
[----:B------:R-:W-:Y:S01]  /*2700*/  FMUL R132, R153, c[0x0][0x188] ;  /* 0x0000620099847a20 */ /* 0x000fe20000400000 */
[----:B------:R-:W-:-:S02]  /*2710*/  ISETP.GT.U32.AND.EX P5, PT, R111, RZ, PT, P5 ;  /* 0x000000ff6f00720c */ /* 0x000fc40003fa4150 */
[----:B------:R-:W-:Y:S02]  /*2720*/  FSEL R83, R127, -INF , !P6 ;  /* 0xff8000007f537808 */ /* 0x000fe40007000000 */
[----:B------:R-:W-:Y:S02]  /*2730*/  FSEL R148, R148, -INF , !P0 ;  /* 0xff80000094947808 */ /* 0x000fe40004000000 */
[CC--:B------:R-:W-:Y:S02]  /*2740*/  ISETP.GT.U32.AND P6, PT, R41.reuse, R22.reuse, PT ;  /* 0x000000162900720c */ /* 0x0c0fe40003fc4070 */
[----:B------:R-:W-:Y:S02]  /*2750*/  ISETP.GE.U32.AND P0, PT, R41, R22, PT ;  /* 0x000000162900720c */ /* 0x000fe40003f06070 */
[----:B------:R-:W-:Y:S02]  /*2760*/  FSEL R115, R115, -INF , !P3 ;  /* 0xff80000073737808 */ /* 0x000fe40005800000 */
[----:B------:R-:W-:-:S02]  /*2770*/  FSEL R132, R132, -INF , !P4 ;  /* 0xff80000084847808 */ /* 0x000fc40006000000 */
[----:B------:R-:W-:Y:S01]  /*2780*/  FSEL R91, R91, -INF , !P5 ;  /* 0xff8000005b5b7808 */ /* 0x000fe20006800000 */
[----:B------:R-:W-:Y:S01]  /*2790*/  HMMA.16816.F32.BF16 R164, R100, R94, R164 ;  /* 0x0000005e64a4723c */ /* 0x000fe200000418a4 */
[-C--:B------:R-:W-:Y:S02]  /*27a0*/  ISETP.GT.U32.AND P3, PT, R71, R21.reuse, PT ;  /* 0x000000154700720c */ /* 0x080fe40003f64070 */
[C---:B------:R-:W-:Y:S02]  /*27b0*/  ISETP.GT.U32.AND P4, PT, R77.reuse, R22, PT ;  /* 0x000000164d00720c */ /* 0x040fe40003f84070 */
[----:B------:R-:W-:Y:S01]  /*27c0*/  ISETP.GT.U32.AND P5, PT, R77, R21, PT ;  /* 0x000000154d00720c */ /* 0x000fe20003fa4070 */
[----:B------:R-:W-:Y:S01]  /*27d0*/  FMUL R113, R106, c[0x0][0x188] ;  /* 0x000062006a717a20 */ /* 0x000fe20000400000 */
[----:B------:R-:W-:Y:S01]  /*27e0*/  ISETP.GT.U32.AND.EX P6, PT, R76, RZ, PT, P6 ;  /* 0x000000ff4c00720c */ /* 0x000fe20003fc4160 */
[----:B------:R-:W-:Y:S01]  /*27f0*/  FMUL R122, R122, c[0x0][0x188] ;  /* 0x000062007a7a7a20 */ /* 0x000fe20000400000 */
[----:B------:R-:W-:Y:S01]  /*2800*/  ISETP.GE.U32.AND.EX P0, PT, R76, RZ, PT, P0 ;  /* 0x000000ff4c00720c */ /* 0x000fe20003f06100 */
[----:B------:R-:W-:Y:S01]  /*2810*/  FMUL R102, R123, c[0x0][0x188] ;  /* 0x000062007b667a20 */ /* 0x000fe20000400000 */
[----:B------:R-:W-:Y:S01]  /*2820*/  ISETP.GT.U32.AND.EX P3, PT, R111, RZ, PT, P3 ;  /* 0x000000ff6f00720c */ /* 0x000fe20003f64130 */
[----:B------:R-:W-:Y:S01]  /*2830*/  FMUL R135, R135, c[0x0][0x188] ;  /* 0x0000620087877a20 */ /* 0x000fe20000400000 */
[----:B------:R-:W-:Y:S01]  /*2840*/  ISETP.GT.U32.AND.EX P4, PT, R185, RZ, PT, P4 ;  /* 0x000000ffb900720c */ /* 0x000fe20003f84140 */
[----:B------:R-:W-:Y:S01]  /*2850*/  FMUL R137, R151, c[0x0][0x188] ;  /* 0x0000620097897a20 */ /* 0x000fe20000400000 */
[----:B------:R-:W-:Y:S01]  /*2860*/  ISETP.GT.U32.AND.EX P5, PT, R185, RZ, PT, P5 ;  /* 0x000000ffb900720c */ /* 0x000fe20003fa4150 */
[----:B------:R-:W-:-:S02]  /*2870*/  FMUL R106, R156, c[0x0][0x188] ;  /* 0x000062009c6a7a20 */ /* 0x000fc40000400000 */
[----:B------:R-:W-:Y:S01]  /*2880*/  FMUL R104, R157, c[0x0][0x188] ;  /* 0x000062009d687a20 */ /* 0x000fe20000400000 */
[----:B------:R-:W-:Y:S02]  /*2890*/  FSEL R123, R122, -INF , !P6 ;  /* 0xff8000007a7b7808 */ /* 0x000fe40007000000 */
[----:B------:R-:W-:Y:S02]  /*28a0*/  FSEL R102, R102, -INF , !P0 ;  /* 0xff80000066667808 */ /* 0x000fe40004000000 */
[----:B------:R-:W-:Y:S02]  /*28b0*/  FSEL R137, R137, -INF , !P1 ;  /* 0xff80000089897808 */ /* 0x000fe40004800000 */
[----:B------:R-:W-:Y:S02]  /*28c0*/  FSEL R106, R106, -INF , !P3 ;  /* 0xff8000006a6a7808 */ /* 0x000fe40005800000 */
[----:B------:R-:W-:Y:S02]  /*28d0*/  FSEL R149, R135, -INF , !P4 ;  /* 0xff80000087957808 */ /* 0x000fe40006000000 */
[----:B------:R-:W-:-:S02]  /*28e0*/  FSEL R104, R104, -INF , !P5 ;  /* 0xff80000068687808 */ /* 0x000fc40006800000 */
[CC--:B------:R-:W-:Y:S02]  /*28f0*/  ISETP.GT.U32.AND P1, PT, R41.reuse, R21.reuse, PT ;  /* 0x000000152900720c */ /* 0x0c0fe40003f24070 */
[C---:B------:R-:W-:Y:S02]  /*2900*/  ISETP.GE.U32.AND P3, PT, R41.reuse, R21, PT ;  /* 0x000000152900720c */ /* 0x040fe40003f66070 */
[CC--:B------:R-:W-:Y:S02]  /*2910*/  ISETP.GT.U32.AND P4, PT, R41.reuse, R20.reuse, PT ;  /* 0x000000142900720c */ /* 0x0c0fe40003f84070 */
[----:B------:R-:W-:Y:S02]  /*2920*/  ISETP.GE.U32.AND P5, PT, R41, R20, PT ;  /* 0x000000142900720c */ /* 0x000fe40003fa6070 */
[----:B0-----:R-:W-:Y:S02]  /*2930*/  FMNMX R41, R125, R72, !PT ;  /* 0x000000487d297209 */ /* 0x001fe40007800000 */
[----:B------:R-:W-:-:S02]  /*2940*/  FSEL R113, R113, -INF , !P2 ;  /* 0xff80000071717808 */ /* 0x000fc40005000000 */
[----:B------:R-:W-:-:S04]  /*2950*/  FMNMX R72, R123, R102, !PT ;  /* 0x000000667b487209 */ /* 0x000fc80007800000 */
[----:B------:R-:W-:-:S04]  /*2960*/  FMNMX R72, R113, R72, !PT ;  /* 0x0000004871487209 */ /* 0x000fc80007800000 */
[----:B------:R-:W-:-:S04]  /*2970*/  FMNMX R72, R79, R72, !PT ;  /* 0x000000484f487209 */ /* 0x000fc80007800000 */
[----:B------:R-:W-:Y:S02]  /*2980*/  FMNMX R72, R81, R72, !PT ;  /* 0x0000004851487209 */ /* 0x000fe40007800000 */
[----:B------:R-:W-:Y:S02]  /*2990*/  ISETP.GT.U32.AND P6, PT, R117, R22, PT ;  /* 0x000000167500720c */ /* 0x000fe40003fc4070 */
[----:B------:R-:W-:Y:S01]  /*29a0*/  FMNMX R72, R85, R72, !PT ;  /* 0x0000004855487209 */ /* 0x000fe20007800000 */
[----:B------:R-:W-:Y:S01]  /*29b0*/  FMUL R95, R138, c[0x0][0x188] ;  /* 0x000062008a5f7a20 */ /* 0x000fe20000400000 */
[----:B------:R-:W-:Y:S02]  /*29c0*/  ISETP.GT.U32.AND.EX P6, PT, R121, RZ, PT, P6 ;  /* 0x000000ff7900720c */ /* 0x000fe40003fc4160 */
[----:B------:R-:W-:Y:S02]  /*29d0*/  FMNMX R72, R89, R72, !PT ;  /* 0x0000004859487209 */ /* 0x000fe40007800000 */
[----:B------:R-:W-:-:S02]  /*29e0*/  FMNMX R41, R41, R168, !PT ;  /* 0x000000a829297209 */ /* 0x000fc40007800000 */
[----:B------:R-:W-:Y:S02]  /*29f0*/  FMNMX R72, R83, R72, !PT ;  /* 0x0000004853487209 */ /* 0x000fe40007800000 */
[----:B------:R-:W-:Y:S02]  /*2a00*/  FSEL R95, R95, -INF , !P6 ;  /* 0xff8000005f5f7808 */ /* 0x000fe40007000000 */
[----:B------:R-:W-:Y:S01]  /*2a10*/  ISETP.GT.U32.AND P6, PT, R117, R21, PT ;  /* 0x000000157500720c */ /* 0x000fe20003fc4070 */
[--C-:B------:R-:W-:Y:S01]  /*2a20*/  FADD R128, R128, -R41.reuse ;  /* 0x8000002980807221 */ /* 0x100fe20000000000 */
[----:B------:R-:W-:Y:S01]  /*2a30*/  FMNMX R72, R99, R72, !PT ;  /* 0x0000004863487209 */ /* 0x000fe20007800000 */
[----:B------:R-:W-:Y:S01]  /*2a40*/  FMUL R130, R160, c[0x0][0x188] ;  /* 0x00006200a0827a20 */ /* 0x000fe20000400000 */
[----:B------:R-:W-:Y:S01]  /*2a50*/  ISETP.GT.U32.AND.EX P6, PT, R121, RZ, PT, P6 ;  /* 0x000000ff7900720c */ /* 0x000fe20003fc4160 */
[----:B------:R-:W-:Y:S01]  /*2a60*/  FMUL R128, R128, 1.4426950216293334961 ;  /* 0x3fb8aa3b80807820 */ /* 0x000fe20000400000 */
[----:B------:R-:W-:Y:S01]  /*2a70*/  ISETP.GT.U32.AND P0, PT, R109, R22, PT ;  /* 0x000000166d00720c */ /* 0x000fe20003f04070 */
[----:B------:R-:W-:Y:S01]  /*2a80*/  FADD R42, R42, -R41 ;  /* 0x800000292a2a7221 */ /* 0x000fe20000000000 */
[----:B------:R-:W-:Y:S01]  /*2a90*/  FMNMX R72, R115, R72, !PT ;  /* 0x0000004873487209 */ /* 0x000fe20007800000 */
[----:B------:R-:W-:Y:S01]  /*2aa0*/  FMUL R101, R139, c[0x0][0x188] ;  /* 0x000062008b657a20 */ /* 0x000fe20000400000 */
[----:B------:R-:W-:Y:S01]  /*2ab0*/  FSEL R130, R130, -INF , !P6 ;  /* 0xff80000082827808 */ /* 0x000fe20007000000 */
[----:B------:R0:W-:Y:S01]  /*2ac0*/  MUFU.EX2 R140, R128 ;  /* 0x00000080008c7308 */ /* 0x0001e20000000800 */
[----:B------:R-:W-:-:S02]  /*2ad0*/  ISETP.GT.U32.AND.EX P0, PT, R133, RZ, PT, P0 ;  /* 0x000000ff8500720c */ /* 0x000fc40003f04100 */
[----:B------:R-:W-:Y:S02]  /*2ae0*/  ISETP.GT.U32.AND P6, PT, R109, R21, PT ;  /* 0x000000156d00720c */ /* 0x000fe40003fc4070 */
[----:B------:R-:W-:Y:S02]  /*2af0*/  FMNMX R72, R91, R72, !PT ;  /* 0x000000485b487209 */ /* 0x000fe40007800000 */
[----:B------:R-:W-:Y:S01]  /*2b00*/  FSEL R101, R101, -INF , !P0 ;  /* 0xff80000065657808 */ /* 0x000fe20004000000 */
[----:B0-----:R-:W-:Y:S01]  /*2b10*/  FMUL R128, R42, 1.4426950216293334961 ;  /* 0x3fb8aa3b2a807820 */ /* 0x001fe20000400000 */
[----:B------:R-:W-:Y:S01]  /*2b20*/  ISETP.GT.U32.AND.EX P6, PT, R133, RZ, PT, P6 ;  /* 0x000000ff8500720c */ /* 0x000fe20003fc4160 */
[----:B------:R-:W-:Y:S01]  /*2b30*/  FMUL R42, R161, c[0x0][0x188] ;  /* 0x00006200a12a7a20 */ /* 0x000fe20000400000 */
[----:B------:R-:W-:Y:S02]  /*2b40*/  ISETP.GT.U32.AND P0, PT, R80, R22, PT ;  /* 0x000000165000720c */ /* 0x000fe40003f04070 */
[----:B------:R-:W-:Y:S01]  /*2b50*/  FMNMX R72, R149, R72, !PT ;  /* 0x0000004895487209 */ /* 0x000fe20007800000 */
[----:B------:R-:W-:Y:S01]  /*2b60*/  FMUL R142, R142, c[0x0][0x188] ;  /* 0x000062008e8e7a20 */ /* 0x000fe20000400000 */
[----:B------:R-:W-:-:S02]  /*2b70*/  FSEL R42, R42, -INF , !P6 ;  /* 0xff8000002a2a7808 */ /* 0x000fc40007000000 */
[----:B------:R-:W-:Y:S02]  /*2b80*/  ISETP.GT.U32.AND P6, PT, R88, R22, PT ;  /* 0x000000165800720c */ /* 0x000fe40003fc4070 */
[----:B------:R-:W-:Y:S02]  /*2b90*/  ISETP.GT.U32.AND.EX P0, PT, R205, RZ, PT, P0 ;  /* 0x000000ffcd00720c */ /* 0x000fe40003f04100 */
[----:B------:R-:W-:Y:S01]  /*2ba0*/  FMNMX R72, R95, R72, !PT ;  /* 0x000000485f487209 */ /* 0x000fe20007800000 */
[----:B------:R-:W-:Y:S01]  /*2bb0*/  FMUL R129, R143, c[0x0][0x188] ;  /* 0x000062008f817a20 */ /* 0x000fe20000400000 */
[----:B------:R-:W-:Y:S02]  /*2bc0*/  FSEL R153, R142, -INF , !P0 ;  /* 0xff8000008e997808 */ /* 0x000fe40004000000 */
[----:B------:R-:W-:Y:S02]  /*2bd0*/  ISETP.GT.U32.AND.EX P6, PT, R136, RZ, PT, P6 ;  /* 0x000000ff8800720c */ /* 0x000fe40003fc4160 */
[----:B------:R-:W-:-:S02]  /*2be0*/  FMNMX R72, R101, R72, !PT ;  /* 0x0000004865487209 */ /* 0x000fc40007800000 */
[----:B------:R-:W-:Y:S02]  /*2bf0*/  FSEL R129, R129, -INF , !P6 ;  /* 0xff80000081817808 */ /* 0x000fe40007000000 */
[----:B------:R-:W-:-:S04]  /*2c00*/  FMNMX R72, R153, R72, !PT ;  /* 0x0000004899487209 */ /* 0x000fc80007800000 */
[----:B------:R-:W-:-:S05]  /*2c10*/  FMNMX R73, R129, R72, !PT ;  /* 0x0000004881497209 */ /* 0x000fca0007800000 */
[----:B------:R-:W0:Y:S01]  /*2c20*/  SHFL.BFLY PT, R74, R73, 0x2, 0x1f ;  /* 0x0c401f00494a7f89 */ /* 0x000e2200000e0000 */
[----:B------:R-:W-:Y:S01]  /*2c30*/  FMUL R90, R144, c[0x0][0x188] ;  /* 0x00006200905a7a20 */ /* 0x000fe20000400000 */
[----:B------:R-:W-:Y:S01]  /*2c40*/  ISETP.GT.U32.AND P6, PT, R124, R21, PT ;  /* 0x000000157c00720c */ /* 0x000fe20003fc4070 */
[----:B------:R-:W-:Y:S01]  /*2c50*/  FMUL R100, R145, c[0x0][0x188] ;  /* 0x0000620091647a20 */ /* 0x000fe20000400000 */
[C---:B------:R-:W-:Y:S02]  /*2c60*/  ISETP.GT.U32.AND.EX P1, PT, R76.reuse, RZ, PT, P1 ;  /* 0x000000ff4c00720c */ /* 0x040fe40003f24110 */
[----:B------:R-:W-:Y:S01]  /*2c70*/  ISETP.GE.U32.AND.EX P3, PT, R76, RZ, PT, P3 ;  /* 0x000000ff4c00720c */ /* 0x000fe20003f66130 */
[----:B----4-:R-:W-:Y:S01]  /*2c80*/  FMUL R86, R108, c[0x0][0x188] ;  /* 0x000062006c567a20 */ /* 0x010fe20000400000 */
[----:B------:R-:W-:Y:S01]  /*2c90*/  ISETP.GT.U32.AND.EX P6, PT, R207, RZ, PT, P6 ;  /* 0x000000ffcf00720c */ /* 0x000fe20003fc4160 */
[----:B------:R-:W-:Y:S01]  /*2ca0*/  FADD R68, R68, -R41 ;  /* 0x8000002944447221 */ /* 0x000fe20000000000 */
[----:B------:R-:W-:-:S02]  /*2cb0*/  FSEL R90, R90, -INF , !P1 ;  /* 0xff8000005a5a7808 */ /* 0x000fc40004800000 */
[----:B------:R-:W-:Y:S01]  /*2cc0*/  FSEL R100, R100, -INF , !P3 ;  /* 0xff80000064647808 */ /* 0x000fe20005800000 */
[----:B------:R-:W-:Y:S01]  /*2cd0*/  FMUL R68, R68, 1.4426950216293334961 ;  /* 0x3fb8aa3b44447820 */ /* 0x000fe20000400000 */
[----:B------:R-:W-:Y:S02]  /*2ce0*/  FSEL R86, R86, -INF , !P6 ;  /* 0xff80000056567808 */ /* 0x000fe40007000000 */
[----:B------:R-:W-:Y:S01]  /*2cf0*/  FMNMX R75, R90, R100, !PT ;  /* 0x000000645a4b7209 */ /* 0x000fe20007800000 */
[----:B------:R-:W-:Y:S01]  /*2d00*/  FADD R78, R78, -R41 ;  /* 0x800000294e4e7221 */ /* 0x000fe20000000000 */
[----:B------:R1:W-:Y:S02]  /*2d10*/  MUFU.EX2 R125, R68 ;  /* 0x00000044007d7308 */ /* 0x0003e40000000800 */
[----:B------:R-:W-:Y:S02]  /*2d20*/  FMNMX R75, R86, R75, !PT ;  /* 0x0000004b564b7209 */ /* 0x000fe40007800000 */
[----:B------:R-:W-:-:S02]  /*2d30*/  ISETP.GT.U32.AND P3, PT, R109, R20, PT ;  /* 0x000000146d00720c */ /* 0x000fc40003f64070 */
[----:B------:R-:W-:Y:S01]  /*2d40*/  FMNMX R109, R84, R75, !PT ;  /* 0x0000004b546d7209 */ /* 0x000fe20007800000 */
[----:B-1----:R-:W-:Y:S01]  /*2d50*/  FMUL R68, R78, 1.4426950216293334961 ;  /* 0x3fb8aa3b4e447820 */ /* 0x002fe20000400000 */
[----:B0-----:R-:W-:Y:S02]  /*2d60*/  FMNMX R78, R73, R74, !PT ;  /* 0x0000004a494e7209 */ /* 0x001fe40007800000 */
[-C--:B------:R-:W-:Y:S02]  /*2d70*/  ISETP.GT.U32.AND P1, PT, R117, R20.reuse, PT ;  /* 0x000000147500720c */ /* 0x080fe40003f24070 */
[----:B------:R-:W-:Y:S01]  /*2d80*/  FMNMX R109, R118, R109, !PT ;  /* 0x0000006d766d7209 */ /* 0x000fe20007800000 */
[----:B------:R-:W0:Y:S01]  /*2d90*/  SHFL.BFLY PT, R117, R78, 0x1, 0x1f ;  /* 0x0c201f004e757f89 */ /* 0x000e2200000e0000 */
[----:B------:R-:W-:Y:S01]  /*2da0*/  ISETP.GT.U32.AND P6, PT, R124, R20, PT ;  /* 0x000000147c00720c */ /* 0x000fe20003fc4070 */
[----:B------:R-:W-:Y:S01]  /*2db0*/  FMUL R146, R146, c[0x0][0x188] ;  /* 0x0000620092927a20 */ /* 0x000fe20000400000 */
[----:B------:R-:W-:Y:S01]  /*2dc0*/  FMNMX R109, R184, R109, !PT ;  /* 0x0000006db86d7209 */ /* 0x000fe20007800000 */
[--C-:B------:R-:W-:Y:S01]  /*2dd0*/  FADD R116, R116, -R41.reuse ;  /* 0x8000002974747221 */ /* 0x100fe20000000000 */
[----:B------:R-:W-:Y:S01]  /*2de0*/  ISETP.GT.U32.AND.EX P4, PT, R76, RZ, PT, P4 ;  /* 0x000000ff4c00720c */ /* 0x000fe20003f84140 */
[----:B------:R-:W-:Y:S01]  /*2df0*/  FMUL R103, R110, c[0x0][0x188] ;  /* 0x000062006e677a20 */ /* 0x000fe20000400000 */
[----:B------:R-:W-:Y:S01]  /*2e00*/  ISETP.GT.U32.AND.EX P6, PT, R207, RZ, PT, P6 ;  /* 0x000000ffcf00720c */ /* 0x000fe20003fc4160 */
[----:B------:R-:W-:Y:S01]  /*2e10*/  FADD R70, R70, -R41 ;  /* 0x8000002946467221 */ /* 0x000fe20000000000 */
[----:B------:R-:W-:Y:S01]  /*2e20*/  FMNMX R109, R126, R109, !PT ;  /* 0x0000006d7e6d7209 */ /* 0x000fe20007800000 */
[----:B------:R-:W-:Y:S01]  /*2e30*/  FMUL R116, R116, 1.4426950216293334961 ;  /* 0x3fb8aa3b74747820 */ /* 0x000fe20000400000 */
[----:B------:R-:W-:Y:S01]  /*2e40*/  FSEL R157, R146, -INF , !P4 ;  /* 0xff800000929d7808 */ /* 0x000fe20006000000 */
[----:B------:R-:W-:Y:S01]  /*2e50*/  FMUL R70, R70, 1.4426950216293334961 ;  /* 0x3fb8aa3b46467820 */ /* 0x000fe20000400000 */
[----:B------:R-:W-:Y:S01]  /*2e60*/  ISETP.GT.U32.AND P4, PT, R88, R21, PT ;  /* 0x000000155800720c */ /* 0x000fe20003f84070 */
[----:B------:R-:W-:Y:S01]  /*2e70*/  FMUL R94, R147, c[0x0][0x188] ;  /* 0x00006200935e7a20 */ /* 0x000fe20000400000 */
[----:B------:R-:W-:-:S02]  /*2e80*/  FSEL R103, R103, -INF , !P6 ;  /* 0xff80000067677808 */ /* 0x000fc40007000000 */
[----:B------:R-:W-:Y:S02]  /*2e90*/  FMNMX R109, R148, R109, !PT ;  /* 0x0000006d946d7209 */ /* 0x000fe40007800000 */
[----:B------:R-:W-:Y:S01]  /*2ea0*/  ISETP.GT.U32.AND P6, PT, R77, R20, PT ;  /* 0x000000144d00720c */ /* 0x000fe20003fc4070 */
[----:B------:R-:W-:Y:S01]  /*2eb0*/  FMUL R77, R165, c[0x0][0x188] ;  /* 0x00006200a54d7a20 */ /* 0x000fe20000400000 */
[----:B------:R-:W-:Y:S01]  /*2ec0*/  ISETP.GE.U32.AND.EX P5, PT, R76, RZ, PT, P5 ;  /* 0x000000ff4c00720c */ /* 0x000fe20003fa6150 */
[----:B------:R-:W-:Y:S01]  /*2ed0*/  MUFU.EX2 R139, R116 ;  /* 0x00000074008b7308 */ /* 0x000fe20000000800 */
[----:B------:R-:W-:Y:S02]  /*2ee0*/  ISETP.GT.U32.AND P0, PT, R80, R21, PT ;  /* 0x000000155000720c */ /* 0x000fe40003f04070 */
[----:B------:R-:W-:Y:S02]  /*2ef0*/  ISETP.GT.U32.AND.EX P4, PT, R136, RZ, PT, P4 ;  /* 0x000000ff8800720c */ /* 0x000fe40003f84140 */
[----:B------:R-:W-:-:S02]  /*2f00*/  FMNMX R109, R134, R109, !PT ;  /* 0x0000006d866d7209 */ /* 0x000fc40007800000 */
[----:B------:R-:W-:Y:S01]  /*2f10*/  FSEL R94, R94, -INF , !P5 ;  /* 0xff8000005e5e7808 */ /* 0x000fe20006800000 */
[----:B------:R1:W-:Y:S01]  /*2f20*/  MUFU.EX2 R116, R70 ;  /* 0x0000004600747308 */ /* 0x0003e20000000800 */
[----:B------:R-:W-:Y:S02]  /*2f30*/  ISETP.GT.U32.AND.EX P0, PT, R205, RZ, PT, P0 ;  /* 0x000000ffcd00720c */ /* 0x000fe40003f04100 */
[----:B------:R-:W-:Y:S02]  /*2f40*/  FSEL R77, R77, -INF , !P4 ;  /* 0xff8000004d4d7808 */ /* 0x000fe40006000000 */
[----:B------:R-:W-:Y:S01]  /*2f50*/  ISETP.GT.U32.AND P4, PT, R88, R20, PT ;  /* 0x000000145800720c */ /* 0x000fe20003f84070 */
[----:B-1----:R-:W-:Y:S01]  /*2f60*/  FMUL R70, R164, c[0x0][0x188] ;  /* 0x00006200a4467a20 */ /* 0x002fe20000400000 */
[----:B------:R-:W-:Y:S02]  /*2f70*/  FMNMX R109, R132, R109, !PT ;  /* 0x0000006d846d7209 */ /* 0x000fe40007800000 */
[----:B------:R-:W-:-:S02]  /*2f80*/  FMNMX R88, R157, R94, !PT ;  /* 0x0000005e9d587209 */ /* 0x000fc40007800000 */
[----:B------:R-:W-:Y:S02]  /*2f90*/  FSEL R70, R70, -INF , !P0 ;  /* 0xff80000046467808 */ /* 0x000fe40004000000 */
[----:B------:R-:W-:Y:S02]  /*2fa0*/  ISETP.GT.U32.AND P0, PT, R71, R20, PT ;  /* 0x000000144700720c */ /* 0x000fe40003f04070 */
[----:B0-----:R-:W-:Y:S02]  /*2fb0*/  FMNMX R78, R78, R117, !PT ;  /* 0x000000754e4e7209 */ /* 0x001fe40007800000 */
[----:B------:R-:W-:Y:S02]  /*2fc0*/  FMNMX R109, R106, R109, !PT ;  /* 0x0000006d6a6d7209 */ /* 0x000fe40007800000 */
[----:B------:R-:W-:Y:S02]  /*2fd0*/  FMNMX R88, R103, R88, !PT ;  /* 0x0000005867587209 */ /* 0x000fe40007800000 */
[----:B------:R-:W-:-:S02]  /*2fe0*/  ISETP.GT.U32.AND.EX P0, PT, R111, RZ, PT, P0 ;  /* 0x000000ff6f00720c */ /* 0x000fc40003f04100 */
[----:B------:R-:W-:Y:S02]  /*2ff0*/  FMNMX R78, R78, R29, !PT ;  /* 0x0000001d4e4e7209 */ /* 0x000fe40007800000 */
[----:B------:R-:W-:Y:S02]  /*3000*/  FMNMX R111, R104, R109, !PT ;  /* 0x0000006d686f7209 */ /* 0x000fe40007800000 */
[----:B------:R-:W-:Y:S01]  /*3010*/  FMNMX R109, R107, R88, !PT ;  /* 0x000000586b6d7209 */ /* 0x000fe20007800000 */
[----:B------:R-:W-:Y:S01]  /*3020*/  FADD R102, R102, -R78 ;  /* 0x8000004e66667221 */ /* 0x000fe20000000000 */
[----:B------:R-:W-:Y:S02]  /*3030*/  FMNMX R111, R130, R111, !PT ;  /* 0x0000006f826f7209 */ /* 0x000fe40007800000 */
[----:B------:R-:W-:Y:S01]  /*3040*/  FMNMX R88, R30, R109, !PT ;  /* 0x0000006d1e587209 */ /* 0x000fe20007800000 */
[----:B------:R-:W-:Y:S01]  /*3050*/  FMUL R102, R102, 1.4426950216293334961 ;  /* 0x3fb8aa3b66667820 */ /* 0x000fe20000400000 */
[----:B------:R-:W-:-:S02]  /*3060*/  FMNMX R111, R42, R111, !PT ;  /* 0x0000006f2a6f7209 */ /* 0x000fc40007800000 */
[----:B------:R-:W-:Y:S01]  /*3070*/  FMNMX R88, R31, R88, !PT ;  /* 0x000000581f587209 */ /* 0x000fe20007800000 */
[----:B------:R-:W-:Y:S01]  /*3080*/  FADD R81, R81, -R78 ;  /* 0x8000004e51517221 */ /* 0x000fe20000000000 */
[----:B------:R-:W-:Y:S01]  /*3090*/  ISETP.GT.U32.AND P2, PT, R69, R20, PT ;  /* 0x000000144500720c */ /* 0x000fe20003f44070 */
[----:B------:R0:W-:Y:S01]  /*30a0*/  MUFU.EX2 R147, R102 ;  /* 0x0000006600937308 */ /* 0x0001e20000000800 */
[----:B------:R-:W-:Y:S01]  /*30b0*/  FMNMX R88, R105, R88, !PT ;  /* 0x0000005869587209 */ /* 0x000fe20007800000 */
[----:B------:R-:W-:Y:S01]  /*30c0*/  FMUL R135, R155, c[0x0][0x188] ;  /* 0x000062009b877a20 */ /* 0x000fe20000400000 */
[----:B------:R-:W-:Y:S01]  /*30d0*/  ISETP.GT.U32.AND.EX P3, PT, R133, RZ, PT, P3 ;  /* 0x000000ff8500720c */ /* 0x000fe20003f64130 */
[----:B------:R-:W-:Y:S01]  /*30e0*/  FMUL R133, R81, 1.4426950216293334961 ;  /* 0x3fb8aa3b51857820 */ /* 0x000fe20000400000 */
[----:B------:R-:W-:Y:S02]  /*30f0*/  ISETP.GT.U32.AND.EX P2, PT, R169, RZ, PT, P2 ;  /* 0x000000ffa900720c */ /* 0x000fe40003f44120 */
[----:B0-----:R-:W-:-:S02]  /*3100*/  FMNMX R102, R70, R111, !PT ;  /* 0x0000006f46667209 */ /* 0x001fc40007800000 */
[----:B------:R-:W-:Y:S02]  /*3110*/  FMNMX R81, R137, R88, !PT ;  /* 0x0000005889517209 */ /* 0x000fe40007800000 */
[----:B------:R-:W-:Y:S01]  /*3120*/  FMNMX R102, R77, R102, !PT ;  /* 0x000000664d667209 */ /* 0x000fe20007800000 */
[----:B------:R-:W-:Y:S01]  /*3130*/  FMUL R131, R158, c[0x0][0x188] ;  /* 0x000062009e837a20 */ /* 0x000fe20000400000 */
[----:B------:R-:W-:Y:S01]  /*3140*/  FSEL R135, R135, -INF , !P2 ;  /* 0xff80000087877808 */ /* 0x000fe20005000000 */
[--C-:B------:R-:W-:Y:S01]  /*3150*/  FADD R108, R85, -R78.reuse ;  /* 0x8000004e556c7221 */ /* 0x100fe20000000000 */
[----:B------:R-:W-:Y:S01]  /*3160*/  FMNMX R88, R40, R81, !PT ;  /* 0x0000005128587209 */ /* 0x000fe20007800000 */
[--C-:B------:R-:W-:Y:S01]  /*3170*/  FADD R113, R113, -R78.reuse ;  /* 0x8000004e71717221 */ /* 0x100fe20000000000 */
[----:B------:R-:W0:Y:S01]  /*3180*/  SHFL.BFLY PT, R85, R102, 0x2, 0x1f ;  /* 0x0c401f0066557f89 */ /* 0x000e2200000e0000 */
[----:B------:R-:W-:Y:S01]  /*3190*/  FADD R79, R79, -R78 ;  /* 0x8000004e4f4f7221 */ /* 0x000fe20000000000 */
[----:B------:R-:W-:Y:S01]  /*31a0*/  ISETP.GT.U32.AND.EX P6, PT, R185, RZ, PT, P6 ;  /* 0x000000ffb900720c */ /* 0x000fe20003fc4160 */
[----:B------:R-:W-:Y:S01]  /*31b0*/  FMUL R127, R159, c[0x0][0x188] ;  /* 0x000062009f7f7a20 */ /* 0x000fe20000400000 */
[----:B------:R-:W-:-:S02]  /*31c0*/  FSEL R131, R131, -INF , !P0 ;  /* 0xff80000083837808 */ /* 0x000fc40004000000 */
[----:B------:R-:W-:Y:S01]  /*31d0*/  FMNMX R88, R135, R88, !PT ;  /* 0x0000005887587209 */ /* 0x000fe20007800000 */
[----:B------:R-:W-:Y:S01]  /*31e0*/  FMUL R113, R113, 1.4426950216293334961 ;  /* 0x3fb8aa3b71717820 */ /* 0x000fe20000400000 */
[----:B------:R-:W-:Y:S01]  /*31f0*/  ISETP.GT.U32.AND.EX P4, PT, R136, RZ, PT, P4 ;  /* 0x000000ff8800720c */ /* 0x000fe20003f84140 */
[----:B------:R-:W-:Y:S01]  /*3200*/  FMUL R136, R79, 1.4426950216293334961 ;  /* 0x3fb8aa3b4f887820 */ /* 0x000fe20000400000 */
[----:B------:R-:W-:Y:S01]  /*3210*/  ISETP.GT.U32.AND.EX P1, PT, R121, RZ, PT, P1 ;  /* 0x000000ff7900720c */ /* 0x000fe20003f24110 */
[----:B------:R-:W-:Y:S01]  /*3220*/  FMUL R79, R162, c[0x0][0x188] ;  /* 0x00006200a24f7a20 */ /* 0x000fe20000400000 */
[----:B------:R-:W-:Y:S02]  /*3230*/  FSEL R127, R127, -INF , !P6 ;  /* 0xff8000007f7f7808 */ /* 0x000fe40007000000 */
[----:B------:R-:W-:Y:S01]  /*3240*/  FMNMX R88, R131, R88, !PT ;  /* 0x0000005883587209 */ /* 0x000fe20007800000 */
[----:B------:R1:W-:Y:S01]  /*3250*/  MUFU.EX2 R143, R113 ;  /* 0x00000071008f7308 */ /* 0x0003e20000000800 */
[----:B------:R-:W-:-:S02]  /*3260*/  ISETP.GT.U32.AND P5, PT, R80, R20, PT ;  /* 0x000000145000720c */ /* 0x000fc40003fa4070 */
[----:B------:R-:W-:Y:S02]  /*3270*/  FSEL R79, R79, -INF , !P1 ;  /* 0xff8000004f4f7808 */ /* 0x000fe40004800000 */
[----:B------:R-:W-:Y:S01]  /*3280*/  FMNMX R88, R127, R88, !PT ;  /* 0x000000587f587209 */ /* 0x000fe20007800000 */
[----:B-1----:R-:W-:Y:S01]  /*3290*/  FMUL R113, R163, c[0x0][0x188] ;  /* 0x00006200a3717a20 */ /* 0x002fe20000400000 */
[----:B------:R-:W-:Y:S01]  /*32a0*/  ISETP.GT.U32.AND.EX P5, PT, R205, RZ, PT, P5 ;  /* 0x000000ffcd00720c */ /* 0x000fe20003fa4150 */
[----:B------:R-:W-:Y:S01]  /*32b0*/  FMUL R111, R166, c[0x0][0x188] ;  /* 0x00006200a66f7a20 */ /* 0x000fe20000400000 */
[----:B------:R-:W-:Y:S02]  /*32c0*/  FMNMX R88, R79, R88, !PT ;  /* 0x000000584f587209 */ /* 0x000fe40007800000 */
[----:B------:R-:W-:Y:S01]  /*32d0*/  FSEL R113, R113, -INF , !P3 ;  /* 0xff80000071717808 */ /* 0x000fe20005800000 */
[--C-:B------:R-:W-:Y:S01]  /*32e0*/  FADD R81, R83, -R78.reuse ;  /* 0x8000004e53517221 */ /* 0x100fe20000000000 */
[----:B------:R-:W-:Y:S01]  /*32f0*/  FSEL R111, R111, -INF , !P5 ;  /* 0xff8000006f6f7808 */ /* 0x000fe20006800000 */
[----:B------:R-:W-:Y:S01]  /*3300*/  FMUL R83, R167, c[0x0][0x188] ;  /* 0x00006200a7537a20 */ /* 0x000fe20000400000 */
[----:B------:R-:W-:Y:S01]  /*3310*/  FMNMX R88, R113, R88, !PT ;  /* 0x0000005871587209 */ /* 0x000fe20007800000 */
[----:B------:R-:W-:-:S02]  /*3320*/  FADD R123, R123, -R78 ;  /* 0x8000004e7b7b7221 */ /* 0x000fc40000000000 */
[----:B------:R-:W-:Y:S01]  /*3330*/  FADD R89, R89, -R78 ;  /* 0x8000004e59597221 */ /* 0x000fe20000000000 */
[----:B------:R-:W-:Y:S02]  /*3340*/  FSEL R83, R83, -INF , !P4 ;  /* 0xff80000053537808 */ /* 0x000fe40006000000 */
[----:B------:R-:W-:Y:S01]  /*3350*/  FMNMX R88, R111, R88, !PT ;  /* 0x000000586f587209 */ /* 0x000fe20007800000 */
[----:B------:R-:W-:Y:S01]  /*3360*/  FMUL R123, R123, 1.4426950216293334961 ;  /* 0x3fb8aa3b7b7b7820 */ /* 0x000fe20000400000 */
[----:B0-----:R-:W-:Y:S01]  /*3370*/  FMNMX R85, R102, R85, !PT ;  /* 0x0000005566557209 */ /* 0x001fe20007800000 */
[----:B------:R-:W-:Y:S01]  /*3380*/  FMUL R89, R89, 1.4426950216293334961 ;  /* 0x3fb8aa3b59597820 */ /* 0x000fe20000400000 */
[----:B------:R-:W-:Y:S01]  /*3390*/  FMNMX R88, R83, R88, !PT ;  /* 0x0000005853587209 */ /* 0x000fe20007800000 */
[----:B------:R-:W-:Y:S02]  /*33a0*/  MUFU.EX2 R142, R123 ;  /* 0x0000007b008e7308 */ /* 0x000fe40000000800 */
[----:B------:R-:W0:Y:S06]  /*33b0*/  SHFL.BFLY PT, R102, R85, 0x1, 0x1f ;  /* 0x0c201f0055667f89 */ /* 0x000e2c00000e0000 */
[----:B------:R1:W-:Y:S02]  /*33c0*/  MUFU.EX2 R123, R89 ;  /* 0x00000059007b7308 */ /* 0x0003e40000000800 */
[----:B-1----:R-:W1:Y:S01]  /*33d0*/  SHFL.BFLY PT, R89, R88, 0x2, 0x1f ;  /* 0x0c401f0058597f89 */ /* 0x002e6200000e0000 */
[----:B0-----:R-:W-:Y:S01]  /*33e0*/  FMNMX R109, R85, R102, !PT ;  /* 0x00000066556d7209 */ /* 0x001fe20007800000 */
[----:B------:R-:W-:-:S02]  /*33f0*/  FADD R85, -R78, R29 ;  /* 0x0000001d4e557221 */ /* 0x000fc40000000100 */
[----:B---3--:R-:W-:Y:S01]  /*3400*/  STS.U16 [R14+0x4000], R93 ;  /* 0x0040005d0e007388 */ /* 0x008fe20000000400 */
[----:B-1----:R-:W-:-:S05]  /*3410*/  FMNMX R29, R88, R89, !PT ;  /* 0x00000059581d7209 */ /* 0x002fca0007800000 */
[----:B------:R-:W0:Y:S04]  /*3420*/  SHFL.BFLY PT, R102, R29, 0x1, 0x1f ;  /* 0x0c201f001d667f89 */ /* 0x000e2800000e0000 */
[----:B--2---:R-:W-:Y:S04]  /*3430*/  STS.U16 [R14+0x4400], R97 ;  /* 0x004400610e007388 */ /* 0x004fe80000000400 */
[----:B-----5:R-:W-:Y:S04]  /*3440*/  STS.U16 [R14+0x4800], R87 ;  /* 0x004800570e007388 */ /* 0x020fe80000000400 */
[----:B------:R1:W-:Y:S04]  /*3450*/  STS.U16 [R14+0x4c00], R119 ;  /* 0x004c00770e007388 */ /* 0x0003e80000000400 */
[----:B------:R-:W-:Y:S04]  /*3460*/  STS.U16 [R23+0x4200], R92 ;  /* 0x0042005c17007388 */ /* 0x000fe80000000400 */
[----:B------:R-:W-:Y:S04]  /*3470*/  STS.U16 [R23+0x4600], R98 ;  /* 0x0046006217007388 */ /* 0x000fe80000000400 */
[----:B------:R-:W-:Y:S04]  /*3480*/  STS.U16 [R23+0x4a00], R204 ;  /* 0x004a00cc17007388 */ /* 0x000fe80000000400 */
[----:B------:R-:W-:Y:S01]  /*3490*/  STS.U16 [R23+0x4e00], R96 ;  /* 0x004e006017007388 */ /* 0x000fe20000000400 */
[----:B------:R-:W-:Y:S01]  /*34a0*/  FMNMX R109, R109, R6, !PT ;  /* 0x000000066d6d7209 */ /* 0x000fe20007800000 */
[----:B------:R-:W-:Y:S01]  /*34b0*/  FADD R120, R120, -R41 ;  /* 0x8000002978787221 */ /* 0x000fe20000000000 */
[----:B0-----:R-:W-:Y:S01]  /*34c0*/  FMNMX R29, R29, R102, !PT ;  /* 0x000000661d1d7209 */ /* 0x001fe20007800000 */
[----:B------:R-:W-:-:S02]  /*34d0*/  FMUL R108, R108, 1.4426950216293334961 ;  /* 0x3fb8aa3b6c6c7820 */ /* 0x000fc40000400000 */
[--C-:B------:R-:W-:Y:S02]  /*34e0*/  FADD R99, R99, -R78.reuse ;  /* 0x8000004e63637221 */ /* 0x100fe40000000000 */
[--C-:B------:R-:W-:Y:S02]  /*34f0*/  FADD R91, R91, -R78.reuse ;  /* 0x8000004e5b5b7221 */ /* 0x100fe40000000000 */
[----:B------:R-:W-:Y:S01]  /*3500*/  FADD R90, R90, -R109 ;  /* 0x8000006d5a5a7221 */ /* 0x000fe20000000000 */
[----:B------:R0:W-:Y:S01]  /*3510*/  MUFU.EX2 R124, R108 ;  /* 0x0000006c007c7308 */ /* 0x0001e20000000800 */
[----:B------:R-:W-:Y:S02]  /*3520*/  FMUL R120, R120, 1.4426950216293334961 ;  /* 0x3fb8aa3b78787820 */ /* 0x000fe40000400000 */
[----:B------:R-:W-:Y:S02]  /*3530*/  FADD R115, R115, -R78 ;  /* 0x8000004e73737221 */ /* 0x000fe40000000000 */
[----:B------:R-:W-:-:S02]  /*3540*/  FMUL R99, R99, 1.4426950216293334961 ;  /* 0x3fb8aa3b63637820 */ /* 0x000fc40000400000 */
[----:B------:R-:W-:Y:S02]  /*3550*/  FMUL R91, R91, 1.4426950216293334961 ;  /* 0x3fb8aa3b5b5b7820 */ /* 0x000fe40000400000 */
[----:B------:R-:W-:Y:S01]  /*3560*/  FMUL R85, R85, 1.4426950216293334961 ;  /* 0x3fb8aa3b55557820 */ /* 0x000fe20000400000 */
[----:B0-----:R-:W-:Y:S01]  /*3570*/  FMNMX R108, R29, R28, !PT ;  /* 0x0000001c1d6c7209 */ /* 0x001fe20007800000 */
[----:B------:R-:W-:Y:S02]  /*3580*/  FMUL R90, R90, 1.4426950216293334961 ;  /* 0x3fb8aa3b5a5a7820 */ /* 0x000fe40000400000 */
[--C-:B------:R-:W-:Y:S02]  /*3590*/  FADD R86, R86, -R109.reuse ;  /* 0x8000006d56567221 */ /* 0x100fe40000000000 */
[----:B------:R-:W-:Y:S02]  /*35a0*/  FADD R84, R84, -R109 ;  /* 0x8000006d54547221 */ /* 0x000fe40000000000 */
[----:B------:R-:W-:-:S02]  /*35b0*/  FMUL R81, R81, 1.4426950216293334961 ;  /* 0x3fb8aa3b51517820 */ /* 0x000fc40000400000 */
[----:B------:R-:W-:Y:S01]  /*35c0*/  FADD R95, R95, -R78 ;  /* 0x8000004e5f5f7221 */ /* 0x000fe20000000000 */
[----:B------:R-:W-:Y:S01]  /*35d0*/  MUFU.EX2 R75, R120 ;  /* 0x00000078004b7308 */ /* 0x000fe20000000800 */
[----:B------:R-:W-:Y:S02]  /*35e0*/  FMUL R110, R115, 1.4426950216293334961 ;  /* 0x3fb8aa3b736e7820 */ /* 0x000fe40000400000 */
[----:B------:R-:W-:Y:S02]  /*35f0*/  FMUL R145, R86, 1.4426950216293334961 ;  /* 0x3fb8aa3b56917820 */ /* 0x000fe40000400000 */
[----:B------:R-:W-:Y:S02]  /*3600*/  FMUL R138, R84, 1.4426950216293334961 ;  /* 0x3fb8aa3b548a7820 */ /* 0x000fe40000400000 */
[----:B------:R-:W-:Y:S01]  /*3610*/  FADD R29, R94, -R108 ;  /* 0x8000006c5e1d7221 */ /* 0x000fe20000000000 */
[----:B------:R0:W-:Y:S01]  /*3620*/  MUFU.EX2 R120, R81 ;  /* 0x0000005100787308 */ /* 0x0001e20000000800 */
[----:B------:R-:W-:-:S07]  /*3630*/  FADD R80, -R41, R168 ;  /* 0x000000a829507221 */ /* 0x000fce0000000100 */
[----:B------:R-:W-:Y:S01]  /*3640*/  MUFU.EX2 R121, R99 ;  /* 0x0000006300797308 */ /* 0x000fe20000000800 */
[----:B------:R-:W-:Y:S01]  /*3650*/  BAR.SYNC.DEFER_BLOCKING 0x0 ;  /* 0x0000000000007b1d */ /* 0x000fe20000010000 */
[----:B0-----:R-:W-:-:S06]  /*3660*/  FMUL R81, R95, 1.4426950216293334961 ;  /* 0x3fb8aa3b5f517820 */ /* 0x001fcc0000400000 */
[----:B------:R-:W-:Y:S08]  /*3670*/  MUFU.EX2 R115, R91 ;  /* 0x0000005b00737308 */ /* 0x000ff00000000800 */
[----:B------:R0:W2:Y:S08]  /*3680*/  MUFU.EX2 R117, R85 ;  /* 0x0000005500757308 */ /* 0x0000b00000000800 */
[----:B------:R3:W-:Y:S01]  /*3690*/  MUFU.EX2 R151, R90 ;  /* 0x0000005a00977308 */ /* 0x0007e20000000800 */
[----:B0-----:R-:W-:Y:S04]  /*36a0*/  LDSM.16.M88.4 R84, [R19+0x4400] ;  /* 0x004400001354783b */ /* 0x001fe80000000200 */
[----:B------:R-:W-:Y:S04]  /*36b0*/  LDSM.16.M88.4 R96, [R19+0x4800] ;  /* 0x004800001360783b */ /* 0x000fe80000000200 */
[----:B---3--:R-:W0:Y:S04]  /*36c0*/  LDSM.16.M88.4 R88, [R19+0x4000] ;  /* 0x004000001358783b */ /* 0x008e280000000200 */
[----:B------:R-:W3:Y:S01]  /*36d0*/  LDSM.16.M88.4 R92, [R19+0x4c00] ;  /* 0x004c0000135c783b */ /* 0x000ee20000000200 */
[----:B------:R-:W-:-:S02]  /*36e0*/  FADD R43, R43, -R41 ;  /* 0x800000292b2b7221 */ /* 0x000fc40000000000 */
[----:B------:R-:W-:Y:S02]  /*36f0*/  FMUL R80, R80, 1.4426950216293334961 ;  /* 0x3fb8aa3b50507820 */ /* 0x000fe40000400000 */
[----:B------:R-:W-:Y:S02]  /*3700*/  FMUL R43, R43, 1.4426950216293334961 ;  /* 0x3fb8aa3b2b2b7820 */ /* 0x000fe40000400000 */
[----:B-1----:R-:W-:Y:S01]  /*3710*/  FADD R119, R103, -R108 ;  /* 0x8000006c67777221 */ /* 0x002fe20000000000 */
[----:B------:R-:W-:Y:S01]  /*3720*/  MUFU.EX2 R128, R128 ;  /* 0x0000008000807308 */ /* 0x000fe20000000800 */
[----:B------:R-:W-:Y:S02]  /*3730*/  FADD R6, -R109, R6 ;  /* 0x000000066d067221 */ /* 0x000fe40000000100 */
[----:B------:R-:W-:Y:S02]  /*3740*/  FADD R157, R157, -R108 ;  /* 0x8000006c9d9d7221 */ /* 0x000fe40000000000 */
[----:B------:R-:W-:-:S03]  /*3750*/  FADD R28, -R108, R28 ;  /* 0x0000001c6c1c7221 */ /* 0x000fc60000000100 */
[----:B------:R-:W1:Y:S01]  /*3760*/  MUFU.EX2 R80, R80 ;  /* 0x0000005000507308 */ /* 0x000e620000000800 */
[----:B------:R-:W-:Y:S02]  /*3770*/  FADD R100, R100, -R109 ;  /* 0x8000006d64647221 */ /* 0x000fe40000000000 */
[----:B------:R-:W-:Y:S02]  /*3780*/  FADD R107, R107, -R108 ;  /* 0x8000006c6b6b7221 */ /* 0x000fe40000000000 */
[----:B------:R-:W-:-:S03]  /*3790*/  FMUL R146, R119, 1.4426950216293334961 ;  /* 0x3fb8aa3b77927820 */ /* 0x000fc60000400000 */
[----:B------:R-:W4:Y:S01]  /*37a0*/  MUFU.EX2 R141, R43 ;  /* 0x0000002b008d7308 */ /* 0x000f220000000800 */
[----:B------:R-:W-:Y:S02]  /*37b0*/  FADD R150, R150, -R41 ;  /* 0x8000002996967221 */ /* 0x000fe40000000000 */
[----:B------:R-:W-:Y:S02]  /*37c0*/  FADD R149, R149, -R78 ;  /* 0x8000004e95957221 */ /* 0x000fe40000000000 */
[----:B------:R-:W-:-:S03]  /*37d0*/  FMUL R6, R6, 1.4426950216293334961 ;  /* 0x3fb8aa3b06067820 */ /* 0x000fc60000400000 */
[----:B------:R-:W5:Y:S01]  /*37e0*/  MUFU.EX2 R136, R136 ;  /* 0x0000008800887308 */ /* 0x000f620000000800 */
[----:B------:R-:W-:Y:S02]  /*37f0*/  FMUL R144, R157, 1.4426950216293334961 ;  /* 0x3fb8aa3b9d907820 */ /* 0x000fe40000400000 */
[----:B------:R-:W-:Y:S02]  /*3800*/  FMUL R119, R28, 1.4426950216293334961 ;  /* 0x3fb8aa3b1c777820 */ /* 0x000fe40000400000 */
[----:B------:R-:W-:Y:S02]  /*3810*/  FMUL R100, R100, 1.4426950216293334961 ;  /* 0x3fb8aa3b64647820 */ /* 0x000fe40000400000 */
[----:B------:R-:W-:Y:S02]  /*3820*/  FMUL R29, R29, 1.4426950216293334961 ;  /* 0x3fb8aa3b1d1d7820 */ /* 0x000fe40000400000 */
[----:B------:R-:W-:Y:S02]  /*3830*/  FMUL R107, R107, 1.4426950216293334961 ;  /* 0x3fb8aa3b6b6b7820 */ /* 0x000fe40000400000 */
[----:B------:R-:W-:Y:S01]  /*3840*/  FADD R101, R101, -R78 ;  /* 0x8000004e65657221 */ /* 0x000fe20000000000 */
[----:B------:R-:W-:Y:S01]  /*3850*/  MUFU.EX2 R145, R145 ;  /* 0x0000009100917308 */ /* 0x000fe20000000800 */
[----:B------:R-:W-:-:S02]  /*3860*/  FMUL R71, R150, 1.4426950216293334961 ;  /* 0x3fb8aa3b96477820 */ /* 0x000fc40000400000 */
[----:B------:R-:W-:Y:S02]  /*3870*/  FMUL R112, R149, 1.4426950216293334961 ;  /* 0x3fb8aa3b95707820 */ /* 0x000fe40000400000 */
[----:B------:R-:W-:Y:S02]  /*3880*/  FADD R28, R153, -R78 ;  /* 0x8000004e991c7221 */ /* 0x000fe40000000000 */
[----:B------:R-:W-:Y:S01]  /*3890*/  FMUL R101, R101, 1.4426950216293334961 ;  /* 0x3fb8aa3b65657820 */ /* 0x000fe20000400000 */
[----:B------:R1:W-:Y:S01]  /*38a0*/  MUFU.EX2 R150, R100 ;  /* 0x0000006400967308 */ /* 0x0003e20000000800 */
[----:B--2---:R-:W-:-:S07]  /*38b0*/  FMUL R102, R117, R62 ;  /* 0x0000003e75667220 */ /* 0x004fce0000400000 */
[----:B------:R-:W-:Y:S01]  /*38c0*/  MUFU.EX2 R138, R138 ;  /* 0x0000008a008a7308 */ /* 0x000fe20000000800 */
[----:B-1----:R-:W-:-:S07]  /*38d0*/  FMUL R100, R80, R60 ;  /* 0x0000003c50647220 */ /* 0x002fce0000400000 */
[----:B------:R-:W1:Y:S01]  /*38e0*/  MUFU.EX2 R6, R6 ;  /* 0x0000000600067308 */ /* 0x000e620000000800 */
[----:B------:R-:W-:-:S07]  /*38f0*/  FMUL R103, R117, R63 ;  /* 0x0000003f75677220 */ /* 0x000fce0000400000 */
[----:B------:R-:W-:Y:S01]  /*3900*/  MUFU.EX2 R144, R144 ;  /* 0x0000009000907308 */ /* 0x000fe20000000800 */
[----:B----4-:R-:W-:-:S07]  /*3910*/  F2FP.BF16.PACK_AB R60, R140, R141 ;  /* 0x0000008d8c3c723e */ /* 0x010fce00000010ff */
[----:B------:R-:W-:Y:S01]  /*3920*/  MUFU.EX2 R149, R29 ;  /* 0x0000001d00957308 */ /* 0x000fe20000000800 */
[----:B------:R-:W-:-:S07]  /*3930*/  F2FP.BF16.PACK_AB R62, R128, R139 ;  /* 0x0000008b803e723e */ /* 0x000fce00000010ff */
[----:B------:R-:W-:Y:S01]  /*3940*/  MUFU.EX2 R146, R146 ;  /* 0x0000009200927308 */ /* 0x000fe20000000800 */
[----:B-----5:R-:W-:-:S07]  /*3950*/  F2FP.BF16.PACK_AB R63, R136, R143 ;  /* 0x0000008f883f723e */ /* 0x020fce00000010ff */
[----:B------:R-:W2:Y:S01]  /*3960*/  MUFU.EX2 R119, R119 ;  /* 0x0000007700777308 */ /* 0x000ea20000000800 */
[----:B------:R-:W-:-:S07]  /*3970*/  FMUL R44, R80, R44 ;  /* 0x0000002c502c7220 */ /* 0x000fce0000400000 */
[----:B------:R-:W4:Y:S01]  /*3980*/  MUFU.EX2 R153, R107 ;  /* 0x0000006b00997308 */ /* 0x000f220000000800 */
[----:B------:R-:W-:Y:S02]  /*3990*/  FMUL R45, R80, R45 ;  /* 0x0000002d502d7220 */ /* 0x000fe40000400000 */
[C---:B------:R-:W-:Y:S02]  /*39a0*/  FMUL R46, R117.reuse, R46 ;  /* 0x0000002e752e7220 */ /* 0x040fe40000400000 */
[----:B------:R-:W-:-:S03]  /*39b0*/  FMUL R47, R117, R47 ;  /* 0x0000002f752f7220 */ /* 0x000fc60000400000 */
[----:B------:R5:W-:Y:S01]  /*39c0*/  MUFU.EX2 R114, R101 ;  /* 0x0000006500727308 */ /* 0x000be20000000800 */
[C---:B------:R-:W-:Y:S02]  /*39d0*/  FMUL R64, R80.reuse, R64 ;  /* 0x0000004050407220 */ /* 0x040fe40000400000 */
[C---:B------:R-:W-:Y:S02]  /*39e0*/  FMUL R65, R80.reuse, R65 ;  /* 0x0000004150417220 */ /* 0x040fe40000400000 */
[C---:B------:R-:W-:Y:S02]  /*39f0*/  FMUL R66, R117.reuse, R66 ;  /* 0x0000004275427220 */ /* 0x040fe40000400000 */
[----:B------:R-:W-:Y:S02]  /*3a00*/  FMUL R67, R117, R67 ;  /* 0x0000004375437220 */ /* 0x000fe40000400000 */
[C---:B-----5:R-:W-:Y:S01]  /*3a10*/  FMUL R101, R80.reuse, R61 ;  /* 0x0000003d50657220 */ /* 0x060fe20000400000 */
[----:B------:R-:W-:Y:S01]  /*3a20*/  F2FP.BF16.PACK_AB R61, R147, R142 ;  /* 0x0000008e933d723e */ /* 0x000fe200000010ff */
[----:B------:R-:W-:-:S02]  /*3a30*/  FMUL R36, R80, R36 ;  /* 0x0000002450247220 */ /* 0x000fc40000400000 */
[----:B------:R-:W-:Y:S02]  /*3a40*/  FMUL R37, R80, R37 ;  /* 0x0000002550257220 */ /* 0x000fe40000400000 */
[C---:B------:R-:W-:Y:S02]  /*3a50*/  FMUL R38, R117.reuse, R38 ;  /* 0x0000002675267220 */ /* 0x040fe40000400000 */
[----:B------:R-:W-:Y:S01]  /*3a60*/  FMUL R39, R117, R39 ;  /* 0x0000002775277220 */ /* 0x000fe20000400000 */
[----:B0-----:R-:W-:Y:S01]  /*3a70*/  HMMA.16816.F32.BF16 R100, R60, R88, R100 ;  /* 0x000000583c64723c */ /* 0x001fe20000041864 */
[C---:B-1----:R-:W-:Y:S02]  /*3a80*/  FMUL R32, R6.reuse, R32 ;  /* 0x0000002006207220 */ /* 0x042fe40000400000 */
[----:B------:R-:W-:Y:S02]  /*3a90*/  FMUL R33, R6, R33 ;  /* 0x0000002106217220 */ /* 0x000fe40000400000 */
[----:B--2---:R-:W-:-:S03]  /*3aa0*/  FMUL R34, R119, R34 ;  /* 0x0000002277227220 */ /* 0x004fc60000400000 */
[----:B------:R-:W-:Y:S01]  /*3ab0*/  HMMA.16816.F32.BF16 R44, R60, R84, R44 ;  /* 0x000000543c2c723c */ /* 0x000fe2000004182c */
[----:B------:R-:W-:Y:S02]  /*3ac0*/  FMUL R35, R119, R35 ;  /* 0x0000002377237220 */ /* 0x000fe40000400000 */
[C---:B------:R-:W-:Y:S02]  /*3ad0*/  FMUL R48, R6.reuse, R48 ;  /* 0x0000003006307220 */ /* 0x040fe40000400000 */
[----:B------:R-:W-:-:S03]  /*3ae0*/  FMUL R49, R6, R49 ;  /* 0x0000003106317220 */ /* 0x000fc60000400000 */
[C---:B------:R-:W-:Y:S01]  /*3af0*/  HMMA.16816.F32.BF16 R64, R60.reuse, R96, R64 ;  /* 0x000000603c40723c */ /* 0x040fe20000041840 */
[C---:B------:R-:W-:Y:S02]  /*3b00*/  FMUL R50, R119.reuse, R50 ;  /* 0x0000003277327220 */ /* 0x040fe40000400000 */
[C---:B------:R-:W-:Y:S02]  /*3b10*/  FMUL R51, R119.reuse, R51 ;  /* 0x0000003377337220 */ /* 0x040fe40000400000 */
[C---:B------:R-:W-:Y:S02]  /*3b20*/  FMUL R52, R6.reuse, R52 ;  /* 0x0000003406347220 */ /* 0x040fe40000400000 */
[----:B------:R-:W-:Y:S01]  /*3b30*/  FMUL R53, R6, R53 ;  /* 0x0000003506357220 */ /* 0x000fe20000400000 */
[----:B---3--:R-:W-:Y:S01]  /*3b40*/  HMMA.16816.F32.BF16 R60, R60, R92, R36 ;  /* 0x0000005c3c3c723c */ /* 0x008fe20000041824 */
[C---:B------:R-:W-:Y:S02]  /*3b50*/  FMUL R54, R119.reuse, R54 ;  /* 0x0000003677367220 */ /* 0x040fe40000400000 */
[----:B------:R-:W-:-:S02]  /*3b60*/  FMUL R55, R119, R55 ;  /* 0x0000003777377220 */ /* 0x000fc40000400000 */
[----:B------:R-:W-:Y:S02]  /*3b70*/  FMUL R56, R6, R56 ;  /* 0x0000003806387220 */ /* 0x000fe40000400000 */
[----:B------:R-:W-:Y:S01]  /*3b80*/  F2FP.BF16.PACK_AB R36, R150, R151 ;  /* 0x000000979624723e */ /* 0x000fe200000010ff */
[----:B------:R-:W-:Y:S01]  /*3b90*/  FMUL R57, R6, R57 ;  /* 0x0000003906397220 */ /* 0x000fe20000400000 */
[----:B------:R-:W-:Y:S01]  /*3ba0*/  F2FP.BF16.PACK_AB R38, R138, R145 ;  /* 0x000000918a26723e */ /* 0x000fe200000010ff */
[----:B------:R-:W-:Y:S01]  /*3bb0*/  FMUL R58, R119, R58 ;  /* 0x0000003a773a7220 */ /* 0x000fe20000400000 */
[----:B------:R-:W-:Y:S01]  /*3bc0*/  F2FP.BF16.PACK_AB R37, R149, R144 ;  /* 0x000000909525723e */ /* 0x000fe200000010ff */
[----:B------:R-:W-:Y:S01]  /*3bd0*/  FMUL R59, R119, R59 ;  /* 0x0000003b773b7220 */ /* 0x000fe20000400000 */
[----:B----4-:R-:W-:Y:S01]  /*3be0*/  F2FP.BF16.PACK_AB R39, R153, R146 ;  /* 0x000000929927723e */ /* 0x010fe200000010ff */
[----:B------:R-:W-:Y:S02]  /*3bf0*/  FADD R118, R118, -R109 ;  /* 0x8000006d76767221 */ /* 0x000fe40000000000 */
[----:B------:R-:W-:-:S02]  /*3c00*/  FADD R208, R208, -R41 ;  /* 0x80000029d0d07221 */ /* 0x000fc40000000000 */
[--C-:B------:R-:W-:Y:S02]  /*3c10*/  FADD R184, R184, -R109.reuse ;  /* 0x8000006db8b87221 */ /* 0x100fe40000000000 */
[----:B------:R-:W-:Y:S01]  /*3c20*/  HMMA.16816.F32.BF16 R32, R36, R88, R32 ;  /* 0x000000582420723c */ /* 0x000fe20000041820 */
[----:B------:R-:W-:Y:S02]  /*3c30*/  FADD R126, R126, -R109 ;  /* 0x8000006d7e7e7221 */ /* 0x000fe40000000000 */
[--C-:B------:R-:W-:Y:S02]  /*3c40*/  FADD R30, R30, -R108.reuse ;  /* 0x8000006c1e1e7221 */ /* 0x100fe40000000000 */
[----:B------:R-:W-:-:S03]  /*3c50*/  FADD R31, R31, -R108 ;  /* 0x8000006c1f1f7221 */ /* 0x000fc60000000000 */
[----:B------:R-:W-:Y:S01]  /*3c60*/  HMMA.16816.F32.BF16 R48, R36, R84, R48 ;  /* 0x000000542430723c */ /* 0x000fe20000041830 */
[----:B------:R-:W-:Y:S02]  /*3c70*/  FADD R148, R148, -R109 ;  /* 0x8000006d94947221 */ /* 0x000fe40000000000 */
[----:B------:R-:W-:Y:S02]  /*3c80*/  FADD R105, R105, -R108 ;  /* 0x8000006c69697221 */ /* 0x000fe40000000000 */
[----:B------:R-:W-:-:S03]  /*3c90*/  FMUL R155, R118, 1.4426950216293334961 ;  /* 0x3fb8aa3b769b7820 */ /* 0x000fc60000400000 */
[----:B------:R-:W-:Y:S01]  /*3ca0*/  HMMA.16816.F32.BF16 R52, R36, R96, R52 ;  /* 0x000000602434723c */ /* 0x000fe20000041834 */
[----:B------:R-:W-:Y:S02]  /*3cb0*/  FMUL R43, R208, 1.4426950216293334961 ;  /* 0x3fb8aa3bd02b7820 */ /* 0x000fe40000400000 */
[----:B------:R-:W-:Y:S02]  /*3cc0*/  FMUL R118, R184, 1.4426950216293334961 ;  /* 0x3fb8aa3bb8767820 */ /* 0x000fe40000400000 */
[----:B------:R-:W-:-:S03]  /*3cd0*/  FMUL R126, R126, 1.4426950216293334961 ;  /* 0x3fb8aa3b7e7e7820 */ /* 0x000fc60000400000 */
[----:B------:R-:W-:Y:S01]  /*3ce0*/  HMMA.16816.F32.BF16 R36, R36, R92, R56 ;  /* 0x0000005c2424723c */ /* 0x000fe20000041838 */
[----:B------:R-:W-:Y:S02]  /*3cf0*/  FMUL R96, R30, 1.4426950216293334961 ;  /* 0x3fb8aa3b1e607820 */ /* 0x000fe40000400000 */
[----:B------:R-:W-:-:S04]  /*3d00*/  FMUL R157, R31, 1.4426950216293334961 ;  /* 0x3fb8aa3b1f9d7820 */ /* 0x000fc80000400000 */
[----:B------:R-:W-:Y:S02]  /*3d10*/  FADD R56, R137, -R108 ;  /* 0x8000006c89387221 */ /* 0x000fe40000000000 */
[----:B------:R-:W-:Y:S02]  /*3d20*/  FMUL R148, R148, 1.4426950216293334961 ;  /* 0x3fb8aa3b94947820 */ /* 0x000fe40000400000 */
[----:B------:R-:W-:Y:S02]  /*3d30*/  FMUL R105, R105, 1.4426950216293334961 ;  /* 0x3fb8aa3b69697820 */ /* 0x000fe40000400000 */
[----:B------:R-:W-:Y:S01]  /*3d40*/  FMUL R57, R56, 1.4426950216293334961 ;  /* 0x3fb8aa3b38397820 */ /* 0x000fe20000400000 */
[----:B------:R-:W-:Y:S01]  /*3d50*/  MUFU.EX2 R68, R68 ;  /* 0x0000004400447308 */ /* 0x000fe20000000800 */
[----:B------:R-:W-:-:S07]  /*3d60*/  FADD R56, R134, -R109 ;  /* 0x8000006d86387221 */ /* 0x000fce0000000000 */
[----:B------:R-:W-:Y:S08]  /*3d70*/  MUFU.EX2 R43, R43 ;  /* 0x0000002b002b7308 */ /* 0x000ff00000000800 */
[----:B------:R-:W0:Y:S08]  /*3d80*/  MUFU.EX2 R133, R133 ;  /* 0x0000008500857308 */ /* 0x000e300000000800 */
[----:B------:R-:W-:Y:S08]  /*3d90*/  MUFU.EX2 R155, R155 ;  /* 0x0000009b009b7308 */ /* 0x000ff00000000800 */
[----:B------:R-:W1:Y:S08]  /*3da0*/  MUFU.EX2 R118, R118 ;  /* 0x0000007600767308 */ /* 0x000e700000000800 */
[----:B------:R-:W-:Y:S08]  /*3db0*/  MUFU.EX2 R126, R126 ;  /* 0x0000007e007e7308 */ /* 0x000ff00000000800 */
[----:B------:R-:W-:Y:S08]  /*3dc0*/  MUFU.EX2 R97, R148 ;  /* 0x0000009400617308 */ /* 0x000ff00000000800 */
[----:B------:R-:W-:Y:S08]  /*3dd0*/  MUFU.EX2 R96, R96 ;  /* 0x0000006000607308 */ /* 0x000ff00000000800 */
[----:B------:R-:W2:Y:S08]  /*3de0*/  MUFU.EX2 R157, R157 ;  /* 0x0000009d009d7308 */ /* 0x000eb00000000800 */
[----:B------:R-:W-:Y:S08]  /*3df0*/  MUFU.EX2 R137, R105 ;  /* 0x0000006900897308 */ /* 0x000ff00000000800 */
[----:B------:R-:W3:Y:S01]  /*3e00*/  MUFU.EX2 R134, R57 ;  /* 0x0000003900867308 */ /* 0x000ee20000000800 */
[----:B------:R-:W-:-:S02]  /*3e10*/  FMUL R58, R56, 1.4426950216293334961 ;  /* 0x3fb8aa3b383a7820 */ /* 0x000fc40000400000 */
[--C-:B------:R-:W-:Y:S02]  /*3e20*/  FADD R56, R132, -R109.reuse ;  /* 0x8000006d84387221 */ /* 0x100fe40000000000 */
[----:B------:R-:W-:Y:S02]  /*3e30*/  FMUL R28, R28, 1.4426950216293334961 ;  /* 0x3fb8aa3b1c1c7820 */ /* 0x000fe40000400000 */
[--C-:B------:R-:W-:Y:S02]  /*3e40*/  FADD R106, R106, -R109.reuse ;  /* 0x8000006d6a6a7221 */ /* 0x100fe40000000000 */
[----:B------:R-:W-:Y:S01]  /*3e50*/  FADD R84, R141, R140 ;  /* 0x0000008c8d547221 */ /* 0x000fe20000000000 */
[----:B------:R4:W-:Y:S01]  /*3e60*/  MUFU.EX2 R122, R28 ;  /* 0x0000001c007a7308 */ /* 0x0009e20000000800 */
[----:B------:R-:W-:Y:S01]  /*3e70*/  FMUL R141, R56, 1.4426950216293334961 ;  /* 0x3fb8aa3b388d7820 */ /* 0x000fe20000400000 */
[----:B0-----:R-:W-:Y:S01]  /*3e80*/  F2FP.BF16.PACK_AB R29, R124, R133 ;  /* 0x000000857c1d723e */ /* 0x001fe200000010ff */
[----:B------:R-:W-:Y:S01]  /*3e90*/  FADD R56, R104, -R109 ;  /* 0x8000006d68387221 */ /* 0x000fe20000000000 */
[----:B------:R-:W-:Y:S01]  /*3ea0*/  F2FP.BF16.PACK_AB R30, R43, R68 ;  /* 0x000000442b1e723e */ /* 0x000fe200000010ff */
[----:B------:R-:W-:Y:S01]  /*3eb0*/  FMUL R140, R106, 1.4426950216293334961 ;  /* 0x3fb8aa3b6a8c7820 */ /* 0x000fe20000400000 */
[----:B------:R-:W-:-:S02]  /*3ec0*/  F2FP.BF16.PACK_AB R31, R120, R123 ;  /* 0x0000007b781f723e */ /* 0x000fc400000010ff */
[----:B-1----:R-:W-:Y:S02]  /*3ed0*/  F2FP.BF16.PACK_AB R104, R118, R155 ;  /* 0x0000009b7668723e */ /* 0x002fe400000010ff */
[----:B----4-:R-:W-:Y:S02]  /*3ee0*/  F2FP.BF16.PACK_AB R28, R116, R125 ;  /* 0x0000007d741c723e */ /* 0x010fe400000010ff */
[----:B--2---:R-:W-:Y:S02]  /*3ef0*/  F2FP.BF16.PACK_AB R105, R157, R96 ;  /* 0x000000609d69723e */ /* 0x004fe400000010ff */
[----:B------:R-:W-:Y:S02]  /*3f00*/  F2FP.BF16.PACK_AB R106, R97, R126 ;  /* 0x0000007e616a723e */ /* 0x000fe400000010ff */
[----:B---3--:R-:W-:Y:S01]  /*3f10*/  F2FP.BF16.PACK_AB R107, R134, R137 ;  /* 0x00000089866b723e */ /* 0x008fe200000010ff */
[----:B------:R-:W-:Y:S01]  /*3f20*/  FADD R85, R139, R84 ;  /* 0x000000548b557221 */ /* 0x000fe20000000000 */
[----:B------:R-:W-:Y:S01]  /*3f30*/  HMMA.16816.F32.BF16 R100, R28, R90, R100 ;  /* 0x0000005a1c64723c */ /* 0x000fe20000041864 */
[----:B------:R-:W-:Y:S01]  /*3f40*/  FADD R88, R40, -R108 ;  /* 0x8000006c28587221 */ /* 0x000fe20000000000 */
[----:B------:R0:W-:Y:S01]  /*3f50*/  MUFU.EX2 R132, R58 ;  /* 0x0000003a00847308 */ /* 0x0001e20000000800 */
[----:B------:R-:W-:-:S05]  /*3f60*/  FMUL R139, R56, 1.4426950216293334961 ;  /* 0x3fb8aa3b388b7820 */ /* 0x000fca0000400000 */
[----:B------:R-:W-:Y:S01]  /*3f70*/  HMMA.16816.F32.BF16 R32, R104, R90, R32 ;  /* 0x0000005a6820723c */ /* 0x000fe20000041820 */
[----:B0-----:R-:W-:Y:S06]  /*3f80*/  LDSM.16.M88.4 R56, [R5+0x4400] ;  /* 0x004400000538783b */ /* 0x001fec0000000200 */
[----:B------:R-:W-:Y:S01]  /*3f90*/  FADD R90, R128, R85 ;  /* 0x00000055805a7221 */ /* 0x000fe20000000000 */
[----:B------:R-:W-:Y:S01]  /*3fa0*/  HMMA.16816.F32.BF16 R44, R28, R86, R44 ;  /* 0x000000561c2c723c */ /* 0x000fe2000004182c */
[----:B------:R-:W-:Y:S02]  /*3fb0*/  FMUL R128, R88, 1.4426950216293334961 ;  /* 0x3fb8aa3b58807820 */ /* 0x000fe40000400000 */
[----:B------:R-:W-:-:S02]  /*3fc0*/  FADD R125, R125, R90 ;  /* 0x0000005a7d7d7221 */ /* 0x000fc40000000000 */
[----:B------:R-:W-:Y:S03]  /*3fd0*/  LDSM.16.M88.4 R88, [R5+0x4c00] ;  /* 0x004c00000558783b */ /* 0x000fe60000000200 */
[C---:B------:R-:W-:Y:S08]  /*3fe0*/  HMMA.16816.F32.BF16 R64, R28.reuse, R98, R64 ;  /* 0x000000621c40723c */ /* 0x040ff00000041840 */
[----:B------:R-:W-:Y:S01]  /*3ff0*/  HMMA.16816.F32.BF16 R60, R28, R94, R60 ;  /* 0x0000005e1c3c723c */ /* 0x000fe2000004183c */
[----:B------:R-:W0:Y:S07]  /*4000*/  LDSM.16.M88.4 R28, [R5+0x4000] ;  /* 0x00400000051c783b */ /* 0x000e2e0000000200 */
[----:B------:R-:W-:Y:S01]  /*4010*/  HMMA.16816.F32.BF16 R48, R104, R86, R48 ;  /* 0x000000566830723c */ /* 0x000fe20000041830 */
[----:B------:R-:W1:Y:S01]  /*4020*/  LDSM.16.M88.4 R84, [R5+0x4800] ;  /* 0x004800000554783b */ /* 0x000e620000000200 */
[----:B------:R-:W-:-:S02]  /*4030*/  FADD R210, R210, -R41 ;  /* 0x80000029d2d27221 */ /* 0x000fc40000000000 */
[----:B------:R-:W-:Y:S02]  /*4040*/  FADD R206, R206, -R41 ;  /* 0x80000029cece7221 */ /* 0x000fe40000000000 */
[----:B------:R-:W-:Y:S02]  /*4050*/  FADD R149, R144, R149 ;  /* 0x0000009590957221 */ /* 0x000fe40000000000 */
[----:B------:R-:W-:Y:S02]  /*4060*/  FADD R212, R212, -R41 ;  /* 0x80000029d4d47221 */ /* 0x000fe40000000000 */
[----:B------:R-:W-:Y:S02]  /*4070*/  FMUL R69, R210, 1.4426950216293334961 ;  /* 0x3fb8aa3bd2457820 */ /* 0x000fe40000400000 */
[----:B------:R-:W-:Y:S02]  /*4080*/  FMUL R72, R206, 1.4426950216293334961 ;  /* 0x3fb8aa3bce487820 */ /* 0x000fe40000400000 */
[----:B------:R-:W-:-:S02]  /*4090*/  FADD R146, R146, R149 ;  /* 0x0000009592927221 */ /* 0x000fc40000000000 */
[----:B------:R-:W-:Y:S01]  /*40a0*/  FMUL R212, R212, 1.4426950216293334961 ;  /* 0x3fb8aa3bd4d47820 */ /* 0x000fe20000400000 */
[----:B------:R-:W-:Y:S01]  /*40b0*/  MUFU.EX2 R69, R69 ;  /* 0x0000004500457308 */ /* 0x000fe20000000800 */
[----:B------:R-:W-:Y:S02]  /*40c0*/  FADD R153, R153, R146 ;  /* 0x0000009299997221 */ /* 0x000fe40000000000 */
[--C-:B------:R-:W-:Y:S02]  /*40d0*/  FADD R135, R135, -R108.reuse ;  /* 0x8000006c87877221 */ /* 0x100fe40000000000 */
[----:B------:R-:W-:Y:S02]  /*40e0*/  FADD R131, R131, -R108 ;  /* 0x8000006c83837221 */ /* 0x000fe40000000000 */
[----:B------:R-:W-:Y:S01]  /*40f0*/  FADD R142, R142, R147 ;  /* 0x000000938e8e7221 */ /* 0x000fe20000000000 */
[----:B------:R-:W2:Y:S01]  /*4100*/  MUFU.EX2 R72, R72 ;  /* 0x0000004800487308 */ /* 0x000ea20000000800 */
[----:B------:R-:W-:-:S02]  /*4110*/  FADD R150, R151, R150 ;  /* 0x0000009697967221 */ /* 0x000fc40000000000 */
[----:B------:R-:W-:Y:S02]  /*4120*/  FADD R127, R127, -R108 ;  /* 0x8000006c7f7f7221 */ /* 0x000fe40000000000 */
[----:B------:R-:W-:-:S03]  /*4130*/  FMUL R135, R135, 1.4426950216293334961 ;  /* 0x3fb8aa3b87877820 */ /* 0x000fc60000400000 */
[----:B------:R-:W-:Y:S01]  /*4140*/  MUFU.EX2 R71, R71 ;  /* 0x0000004700477308 */ /* 0x000fe20000000800 */
[----:B------:R-:W-:Y:S02]  /*4150*/  FADD R96, R96, R153 ;  /* 0x0000009960607221 */ /* 0x000fe40000000000 */
[----:B------:R-:W-:-:S05]  /*4160*/  FMUL R131, R131, 1.4426950216293334961 ;  /* 0x3fb8aa3b83837820 */ /* 0x000fca0000400000 */
[----:B------:R-:W-:Y:S01]  /*4170*/  MUFU.EX2 R74, R212 ;  /* 0x000000d4004a7308 */ /* 0x000fe20000000800 */
[----:B------:R-:W-:Y:S02]  /*4180*/  FADD R143, R143, R142 ;  /* 0x0000008e8f8f7221 */ /* 0x000fe40000000000 */
[----:B------:R-:W-:-:S05]  /*4190*/  FADD R145, R145, R150 ;  /* 0x0000009691917221 */ /* 0x000fca0000000000 */
[----:B------:R-:W3:Y:S01]  /*41a0*/  MUFU.EX2 R110, R110 ;  /* 0x0000006e006e7308 */ /* 0x000ee20000000800 */
[----:B------:R-:W-:Y:S01]  /*41b0*/  FADD R125, R116, R125 ;  /* 0x0000007d747d7221 */ /* 0x000fe20000000000 */
[----:B------:R-:W-:Y:S01]  /*41c0*/  HMMA.16816.F32.BF16 R52, R104, R98, R52 ;  /* 0x000000626834723c */ /* 0x000fe20000041834 */
[----:B------:R-:W-:-:S05]  /*41d0*/  FMUL R127, R127, 1.4426950216293334961 ;  /* 0x3fb8aa3b7f7f7820 */ /* 0x000fca0000400000 */
[----:B------:R-:W4:Y:S01]  /*41e0*/  MUFU.EX2 R112, R112 ;  /* 0x0000007000707308 */ /* 0x000f220000000800 */
[----:B------:R-:W-:Y:S02]  /*41f0*/  FADD R98, R157, R96 ;  /* 0x000000609d627221 */ /* 0x000fe40000000000 */
[----:B------:R-:W-:Y:S02]  /*4200*/  FADD R136, R136, R143 ;  /* 0x0000008f88887221 */ /* 0x000fe40000000000 */
[----:B------:R-:W-:Y:S02]  /*4210*/  FADD R138, R138, R145 ;  /* 0x000000918a8a7221 */ /* 0x000fe40000000000 */
[----:B------:R-:W-:Y:S01]  /*4220*/  FADD R96, R68, R125 ;  /* 0x0000007d44607221 */ /* 0x000fe20000000000 */
[----:B------:R-:W5:Y:S01]  /*4230*/  MUFU.EX2 R141, R141 ;  /* 0x0000008d008d7308 */ /* 0x000f620000000800 */
[----:B------:R-:W-:Y:S02]  /*4240*/  FADD R133, R133, R136 ;  /* 0x0000008885857221 */ /* 0x000fe40000000000 */
[----:B------:R-:W-:-:S05]  /*4250*/  FADD R155, R155, R138 ;  /* 0x0000008a9b9b7221 */ /* 0x000fca0000000000 */
[----:B------:R-:W-:Y:S01]  /*4260*/  MUFU.EX2 R140, R140 ;  /* 0x0000008c008c7308 */ /* 0x000fe20000000800 */
[----:B------:R-:W-:Y:S01]  /*4270*/  FADD R216, R216, -R41 ;  /* 0x80000029d8d87221 */ /* 0x000fe20000000000 */
[----:B------:R-:W-:Y:S06]  /*4280*/  HMMA.16816.F32.BF16 R36, R104, R94, R36 ;  /* 0x0000005e6824723c */ /* 0x000fec0000041824 */
[----:B------:R-:W-:Y:S01]  /*4290*/  MUFU.EX2 R139, R139 ;  /* 0x0000008b008b7308 */ /* 0x000fe20000000800 */
[----:B--2---:R-:W-:-:S07]  /*42a0*/  F2FP.BF16.PACK_AB R92, R72, R69 ;  /* 0x00000045485c723e */ /* 0x004fce00000010ff */
[----:B------:R-:W-:Y:S01]  /*42b0*/  MUFU.EX2 R128, R128 ;  /* 0x0000008000807308 */ /* 0x000fe20000000800 */
[----:B---3--:R-:W-:-:S07]  /*42c0*/  F2FP.BF16.PACK_AB R93, R110, R121 ;  /* 0x000000796e5d723e */ /* 0x008fce00000010ff */
[----:B------:R-:W2:Y:S01]  /*42d0*/  MUFU.EX2 R135, R135 ;  /* 0x0000008700877308 */ /* 0x000ea20000000800 */
[----:B------:R-:W-:-:S07]  /*42e0*/  F2FP.BF16.PACK_AB R94, R74, R71 ;  /* 0x000000474a5e723e */ /* 0x000fce00000010ff */
[----:B------:R-:W-:Y:S01]  /*42f0*/  MUFU.EX2 R131, R131 ;  /* 0x0000008300837308 */ /* 0x000fe20000000800 */
[----:B----4-:R-:W-:-:S07]  /*4300*/  F2FP.BF16.PACK_AB R95, R112, R115 ;  /* 0x00000073705f723e */ /* 0x010fce00000010ff */
[----:B------:R-:W3:Y:S01]  /*4310*/  MUFU.EX2 R68, R127 ;  /* 0x0000007f00447308 */ /* 0x000ee20000000800 */
[----:B------:R-:W-:Y:S02]  /*4320*/  FADD R124, R124, R133 ;  /* 0x000000857c7c7221 */ /* 0x000fe40000000000 */
[----:B------:R-:W-:Y:S02]  /*4330*/  FADD R155, R118, R155 ;  /* 0x0000009b769b7221 */ /* 0x000fe40000000000 */
[----:B------:R-:W-:Y:S02]  /*4340*/  FMUL R73, R216, 1.4426950216293334961 ;  /* 0x3fb8aa3bd8497820 */ /* 0x000fe40000400000 */
[----:B------:R-:W-:Y:S02]  /*4350*/  FADD R214, R214, -R41 ;  /* 0x80000029d6d67221 */ /* 0x000fe40000000000 */
[----:B------:R-:W-:Y:S02]  /*4360*/  FADD R96, R43, R96 ;  /* 0x000000602b607221 */ /* 0x000fe40000000000 */
[----:B------:R-:W-:-:S02]  /*4370*/  FADD R79, R79, -R108 ;  /* 0x8000006c4f4f7221 */ /* 0x000fc40000000000 */
[----:B------:R-:W-:Y:S02]  /*4380*/  FADD R218, R218, -R41 ;  /* 0x80000029dada7221 */ /* 0x000fe40000000000 */
[----:B------:R-:W-:Y:S02]  /*4390*/  FADD R130, R130, -R109 ;  /* 0x8000006d82827221 */ /* 0x000fe40000000000 */
[----:B------:R-:W-:Y:S02]  /*43a0*/  FADD R123, R123, R124 ;  /* 0x0000007c7b7b7221 */ /* 0x000fe40000000000 */
[----:B------:R-:W-:Y:S02]  /*43b0*/  FADD R126, R126, R155 ;  /* 0x0000009b7e7e7221 */ /* 0x000fe40000000000 */
[----:B------:R-:W-:Y:S02]  /*43c0*/  FMUL R76, R214, 1.4426950216293334961 ;  /* 0x3fb8aa3bd64c7820 */ /* 0x000fe40000400000 */
[----:B------:R-:W-:Y:S01]  /*43d0*/  FADD R137, R137, R98 ;  /* 0x0000006289897221 */ /* 0x000fe20000000000 */
[----:B------:R-:W4:Y:S01]  /*43e0*/  MUFU.EX2 R73, R73 ;  /* 0x0000004900497308 */ /* 0x000f220000000800 */
[----:B0-----:R-:W-:Y:S01]  /*43f0*/  HMMA.16816.F32.BF16 R100, R92, R28, R100 ;  /* 0x0000001c5c64723c */ /* 0x001fe20000041864 */
[----:B------:R-:W-:-:S02]  /*4400*/  FADD R69, R69, R96 ;  /* 0x0000006045457221 */ /* 0x000fc40000000000 */
[----:B------:R-:W-:Y:S02]  /*4410*/  FMUL R79, R79, 1.4426950216293334961 ;  /* 0x3fb8aa3b4f4f7820 */ /* 0x000fe40000400000 */
[----:B------:R-:W-:Y:S02]  /*4420*/  FMUL R82, R218, 1.4426950216293334961 ;  /* 0x3fb8aa3bda527820 */ /* 0x000fe40000400000 */
[----:B------:R-:W-:Y:S01]  /*4430*/  FMUL R130, R130, 1.4426950216293334961 ;  /* 0x3fb8aa3b82827820 */ /* 0x000fe20000400000 */
[----:B------:R-:W-:Y:S01]  /*4440*/  HMMA.16816.F32.BF16 R44, R92, R56, R44 ;  /* 0x000000385c2c723c */ /* 0x000fe2000004182c */
[----:B------:R-:W-:Y:S02]  /*4450*/  FADD R42, R42, -R109 ;  /* 0x8000006d2a2a7221 */ /* 0x000fe40000000000 */
[----:B------:R-:W-:Y:S02]  /*4460*/  FADD R120, R120, R123 ;  /* 0x0000007b78787221 */ /* 0x000fe40000000000 */
[----:B------:R-:W-:-:S03]  /*4470*/  FADD R97, R97, R126 ;  /* 0x0000007e61617221 */ /* 0x000fc60000000000 */
[----:B-1----:R-:W-:Y:S01]  /*4480*/  HMMA.16816.F32.BF16 R64, R92, R84, R64 ;  /* 0x000000545c40723c */ /* 0x002fe20000041840 */
[----:B------:R-:W-:Y:S02]  /*4490*/  FADD R129, R129, -R78 ;  /* 0x8000004e81817221 */ /* 0x000fe40000000000 */
[----:B------:R-:W-:Y:S02]  /*44a0*/  FADD R137, R134, R137 ;  /* 0x0000008986897221 */ /* 0x000fe40000000000 */
[----:B------:R-:W-:-:S03]  /*44b0*/  FADD R113, R113, -R108 ;  /* 0x8000006c71717221 */ /* 0x000fc60000000000 */
[----:B------:R-:W-:Y:S01]  /*44c0*/  HMMA.16816.F32.BF16 R92, R92, R88, R60 ;  /* 0x000000585c5c723c */ /* 0x000fe2000004183c */
[----:B------:R-:W0:Y:S01]  /*44d0*/  MUFU.EX2 R76, R76 ;  /* 0x0000004c004c7308 */ /* 0x000e220000000800 */
[----:B------:R-:W-:Y:S02]  /*44e0*/  FADD R72, R72, R69 ;  /* 0x0000004548487221 */ /* 0x000fe40000000000 */
[----:B------:R-:W-:-:S03]  /*44f0*/  FADD R111, R111, -R108 ;  /* 0x8000006c6f6f7221 */ /* 0x000fc60000000000 */
[----:B-----5:R-:W-:Y:S02]  /*4500*/  F2FP.BF16.PACK_AB R60, R141, R132 ;  /* 0x000000848d3c723e */ /* 0x020fe400000010ff */
[----:B--2---:R-:W-:Y:S02]  /*4510*/  F2FP.BF16.PACK_AB R61, R135, R128 ;  /* 0x00000080873d723e */ /* 0x004fe400000010ff */
[----:B------:R-:W-:Y:S02]  /*4520*/  F2FP.BF16.PACK_AB R62, R139, R140 ;  /* 0x0000008c8b3e723e */ /* 0x000fe400000010ff */
[----:B---3--:R-:W-:Y:S01]  /*4530*/  F2FP.BF16.PACK_AB R63, R68, R131 ;  /* 0x00000083443f723e */ /* 0x008fe200000010ff */
[----:B------:R-:W1:Y:S01]  /*4540*/  MUFU.EX2 R81, R81 ;  /* 0x0000005100517308 */ /* 0x000e620000000800 */
[----:B------:R-:W-:Y:S02]  /*4550*/  FMUL R42, R42, 1.4426950216293334961 ;  /* 0x3fb8aa3b2a2a7820 */ /* 0x000fe40000400000 */
[----:B------:R-:W-:-:S02]  /*4560*/  FADD R70, R70, -R109 ;  /* 0x8000006d46467221 */ /* 0x000fc40000000000 */
[----:B------:R-:W-:Y:S02]  /*4570*/  FADD R121, R121, R120 ;  /* 0x0000007879797221 */ /* 0x000fe40000000000 */
[----:B------:R-:W-:Y:S01]  /*4580*/  FADD R132, R132, R97 ;  /* 0x0000006184847221 */ /* 0x000fe20000000000 */
[----:B------:R-:W2:Y:S01]  /*4590*/  MUFU.EX2 R40, R130 ;  /* 0x0000008200287308 */ /* 0x000ea20000000800 */
[----:B------:R-:W-:Y:S02]  /*45a0*/  FMUL R129, R129, 1.4426950216293334961 ;  /* 0x3fb8aa3b81817820 */ /* 0x000fe40000400000 */
[----:B------:R-:W-:Y:S02]  /*45b0*/  FADD R128, R128, R137 ;  /* 0x0000008980807221 */ /* 0x000fe40000000000 */
[----:B------:R-:W-:Y:S02]  /*45c0*/  FMUL R113, R113, 1.4426950216293334961 ;  /* 0x3fb8aa3b71717820 */ /* 0x000fe40000400000 */
[----:B------:R-:W-:Y:S01]  /*45d0*/  FADD R77, R77, -R109 ;  /* 0x8000006d4d4d7221 */ /* 0x000fe20000000000 */
[----:B------:R-:W3:Y:S01]  /*45e0*/  MUFU.EX2 R79, R79 ;  /* 0x0000004f004f7308 */ /* 0x000ee20000000800 */
[----:B------:R-:W-:Y:S01]  /*45f0*/  FADD R71, R71, R72 ;  /* 0x0000004847477221 */ /* 0x000fe20000000000 */
[----:B------:R-:W-:Y:S01]  /*4600*/  HMMA.16816.F32.BF16 R32, R60, R28, R32 ;  /* 0x0000001c3c20723c */ /* 0x000fe20000041820 */
[----:B------:R-:W-:-:S02]  /*4610*/  FMUL R111, R111, 1.4426950216293334961 ;  /* 0x3fb8aa3b6f6f7820 */ /* 0x000fc40000400000 */
[----:B------:R-:W-:-:S03]  /*4620*/  FMUL R70, R70, 1.4426950216293334961 ;  /* 0x3fb8aa3b46467820 */ /* 0x000fc60000400000 */
[----:B------:R-:W5:Y:S01]  /*4630*/  MUFU.EX2 R82, R82 ;  /* 0x0000005200527308 */ /* 0x000f620000000800 */
[----:B------:R-:W-:Y:S02]  /*4640*/  FADD R110, R110, R121 ;  /* 0x000000796e6e7221 */ /* 0x000fe40000000000 */
[----:B------:R-:W-:Y:S02]  /*4650*/  FADD R141, R141, R132 ;  /* 0x000000848d8d7221 */ /* 0x000fe40000000000 */
[----:B------:R-:W-:Y:S02]  /*4660*/  FADD R128, R135, R128 ;  /* 0x0000008087807221 */ /* 0x000fe40000000000 */
[----:B------:R-:W-:Y:S01]  /*4670*/  FADD R83, R83, -R108 ;  /* 0x8000006c53537221 */ /* 0x000fe20000000000 */
[----:B------:R-:W0:Y:S01]  /*4680*/  MUFU.EX2 R43, R42 ;  /* 0x0000002a002b7308 */ /* 0x000e220000000800 */
[----:B------:R-:W-:Y:S02]  /*4690*/  FMUL R77, R77, 1.4426950216293334961 ;  /* 0x3fb8aa3b4d4d7820 */ /* 0x000fe40000400000 */
[----:B------:R-:W-:-:S02]  /*46a0*/  FADD R74, R74, R71 ;  /* 0x000000474a4a7221 */ /* 0x000fc40000000000 */
[----:B------:R-:W-:-:S03]  /*46b0*/  FADD R115, R115, R110 ;  /* 0x0000006e73737221 */ /* 0x000fc60000000000 */
[----:B------:R-:W0:Y:S01]  /*46c0*/  MUFU.EX2 R28, R113 ;  /* 0x00000071001c7308 */ /* 0x000e220000000800 */
[----:B------:R-:W-:Y:S02]  /*46d0*/  FADD R140, R140, R141 ;  /* 0x0000008d8c8c7221 */ /* 0x000fe40000000000 */
[----:B------:R-:W-:Y:S02]  /*46e0*/  FADD R131, R131, R128 ;  /* 0x0000008083837221 */ /* 0x000fe40000000000 */
[----:B------:R-:W-:-:S03]  /*46f0*/  FMUL R83, R83, 1.4426950216293334961 ;  /* 0x3fb8aa3b53537820 */ /* 0x000fc60000400000 */
[----:B------:R-:W0:Y:S01]  /*4700*/  MUFU.EX2 R129, R129 ;  /* 0x0000008100817308 */ /* 0x000e220000000800 */
[----:B----4-:R-:W-:Y:S01]  /*4710*/  FADD R29, R73, R74 ;  /* 0x0000004a491d7221 */ /* 0x010fe20000000000 */
[----:B------:R-:W-:Y:S01]  /*4720*/  HMMA.16816.F32.BF16 R48, R60, R56, R48 ;  /* 0x000000383c30723c */ /* 0x000fe20000041830 */
[----:B------:R-:W-:-:S05]  /*4730*/  FADD R112, R112, R115 ;  /* 0x0000007370707221 */ /* 0x000fca0000000000 */
[----:B------:R4:W1:Y:S01]  /*4740*/  MUFU.EX2 R104, R70 ;  /* 0x0000004600687308 */ /* 0x0008620000000800 */
[----:B------:R-:W-:Y:S02]  /*4750*/  FADD R139, R139, R140 ;  /* 0x0000008c8b8b7221 */ /* 0x000fe40000000000 */
[----:B------:R-:W-:-:S05]  /*4760*/  FADD R56, R68, R131 ;  /* 0x0000008344387221 */ /* 0x000fca0000000000 */
[----:B------:R-:W3:Y:S01]  /*4770*/  MUFU.EX2 R111, R111 ;  /* 0x0000006f006f7308 */ /* 0x000ee20000000800 */
[----:B0-----:R-:W-:Y:S01]  /*4780*/  FADD R29, R76, R29 ;  /* 0x0000001d4c1d7221 */ /* 0x001fe20000000000 */
[----:B----4-:R-:W-:Y:S06]  /*4790*/  HMMA.16816.F32.BF16 R68, R60, R88, R36 ;  /* 0x000000583c44723c */ /* 0x010fec0000041824 */
[----:B------:R-:W0:Y:S01]  /*47a0*/  MUFU.EX2 R77, R77 ;  /* 0x0000004d004d7308 */ /* 0x000e220000000800 */
[----:B-1----:R-:W-:Y:S02]  /*47b0*/  FADD R37, R81, R112 ;  /* 0x0000007051257221 */ /* 0x002fe40000000000 */
[----:B--2---:R-:W-:-:S05]  /*47c0*/  FADD R36, R40, R139 ;  /* 0x0000008b28247221 */ /* 0x004fca0000000000 */
[----:B------:R-:W1:Y:S01]  /*47d0*/  MUFU.EX2 R42, R83 ;  /* 0x00000053002a7308 */ /* 0x000e620000000800 */
[----:B---3--:R-:W-:Y:S01]  /*47e0*/  FADD R39, R79, R56 ;  /* 0x000000384f277221 */ /* 0x008fe20000000000 */
[----:B-----5:R-:W-:Y:S01]  /*47f0*/  F2FP.BF16.PACK_AB R98, R75, R82 ;  /* 0x000000524b62723e */ /* 0x020fe200000010ff */
[----:B------:R-:W-:Y:S02]  /*4800*/  FADD R82, R82, R29 ;  /* 0x0000001d52527221 */ /* 0x000fe40000000000 */
[----:B------:R-:W-:Y:S02]  /*4810*/  FADD R37, R114, R37 ;  /* 0x0000002572257221 */ /* 0x000fe40000000000 */
[----:B------:R-:W-:Y:S02]  /*4820*/  FADD R29, R43, R36 ;  /* 0x000000242b1d7221 */ /* 0x000fe40000000000 */
[----:B------:R-:W-:Y:S01]  /*4830*/  FADD R36, R28, R39 ;  /* 0x000000271c247221 */ /* 0x000fe20000000000 */
[----:B------:R-:W-:Y:S01]  /*4840*/  F2FP.BF16.PACK_AB R99, R129, R122 ;  /* 0x0000007a8163723e */ /* 0x000fe200000010ff */
[----:B------:R-:W-:-:S02]  /*4850*/  FADD R122, R122, R37 ;  /* 0x000000257a7a7221 */ /* 0x000fc40000000000 */
[----:B------:R-:W-:Y:S02]  /*4860*/  FADD R38, R104, R29 ;  /* 0x0000001d68267221 */ /* 0x000fe40000000000 */
[----:B------:R-:W-:Y:S02]  /*4870*/  FADD R37, R111, R36 ;  /* 0x000000246f257221 */ /* 0x000fe40000000000 */
[----:B------:R-:W-:Y:S02]  /*4880*/  FADD R82, R75, R82 ;  /* 0x000000524b527221 */ /* 0x000fe40000000000 */
[----:B------:R-:W-:Y:S02]  /*4890*/  FADD R122, R129, R122 ;  /* 0x0000007a817a7221 */ /* 0x000fe40000000000 */
[----:B0-----:R-:W-:Y:S02]  /*48a0*/  FADD R29, R77, R38 ;  /* 0x000000264d1d7221 */ /* 0x001fe40000000000 */
[----:B-1----:R-:W-:Y:S01]  /*48b0*/  FADD R56, R42, R37 ;  /* 0x000000252a387221 */ /* 0x002fe20000000000 */
[----:B------:R-:W-:Y:S01]  /*48c0*/  F2FP.BF16.PACK_AB R96, R76, R73 ;  /* 0x000000494c60723e */ /* 0x000fe200000010ff */
[----:B------:R-:W0:Y:S01]  /*48d0*/  SHFL.BFLY PT, R57, R82, 0x2, 0x1f ;  /* 0x0c401f0052397f89 */ /* 0x000e2200000e0000 */
[----:B------:R-:W-:-:S03]  /*48e0*/  F2FP.BF16.PACK_AB R97, R114, R81 ;  /* 0x000000517261723e */ /* 0x000fc600000010ff */
[----:B------:R-:W1:Y:S04]  /*48f0*/  SHFL.BFLY PT, R81, R122, 0x2, 0x1f ;  /* 0x0c401f007a517f89 */ /* 0x000e6800000e0000 */
[----:B------:R-:W2:Y:S04]  /*4900*/  SHFL.BFLY PT, R76, R29, 0x2, 0x1f ;  /* 0x0c401f001d4c7f89 */ /* 0x000ea800000e0000 */
[----:B------:R-:W3:Y:S01]  /*4910*/  SHFL.BFLY PT, R83, R56, 0x2, 0x1f ;  /* 0x0c401f0038537f89 */ /* 0x000ee200000e0000 */
[----:B------:R-:W-:Y:S02]  /*4920*/  F2FP.BF16.PACK_AB R72, R43, R40 ;  /* 0x000000282b48723e */ /* 0x000fe400000010ff */
[----:B------:R-:W-:-:S02]  /*4930*/  F2FP.BF16.PACK_AB R73, R28, R79 ;  /* 0x0000004f1c49723e */ /* 0x000fc400000010ff */
[----:B------:R-:W-:Y:S02]  /*4940*/  F2FP.BF16.PACK_AB R74, R77, R104 ;  /* 0x000000684d4a723e */ /* 0x000fe400000010ff */
[----:B------:R-:W-:Y:S01]  /*4950*/  F2FP.BF16.PACK_AB R75, R42, R111 ;  /* 0x0000006f2a4b723e */ /* 0x000fe200000010ff */
[----:B------:R-:W-:Y:S01]  /*4960*/  HMMA.16816.F32.BF16 R52, R60, R84, R52 ;  /* 0x000000543c34723c */ /* 0x000fe20000041834 */
[----:B0-----:R-:W-:Y:S02]  /*4970*/  FADD R82, R82, R57 ;  /* 0x0000003952527221 */ /* 0x001fe40000000000 */
[----:B-1----:R-:W-:Y:S02]  /*4980*/  FADD R81, R122, R81 ;  /* 0x000000517a517221 */ /* 0x002fe40000000000 */
[----:B--2---:R-:W-:-:S03]  /*4990*/  FADD R76, R29, R76 ;  /* 0x0000004c1d4c7221 */ /* 0x004fc60000000000 */
[----:B------:R-:W-:Y:S01]  /*49a0*/  HMMA.16816.F32.BF16 R60, R96, R30, R100 ;  /* 0x0000001e603c723c */ /* 0x000fe20000041864 */
[----:B---3--:R-:W-:Y:S01]  /*49b0*/  FADD R83, R56, R83 ;  /* 0x0000005338537221 */ /* 0x008fe20000000000 */
[----:B------:R-:W0:Y:S01]  /*49c0*/  SHFL.BFLY PT, R29, R82, 0x1, 0x1f ;  /* 0x0c201f00521d7f89 */ /* 0x000e2200000e0000 */
[----:B------:R-:W-:-:S05]  /*49d0*/  UIADD3 UR4, UP0, UR4, 0x40, URZ ;  /* 0x0000004004047890 */ /* 0x000fca000ff1e03f */
[----:B------:R-:W-:Y:S01]  /*49e0*/  HMMA.16816.F32.BF16 R32, R72, R30, R32 ;  /* 0x0000001e4820723c */ /* 0x000fe20000041820 */
[----:B------:R-:W1:Y:S04]  /*49f0*/  SHFL.BFLY PT, R28, R81, 0x1, 0x1f ;  /* 0x0c201f00511c7f89 */ /* 0x000e6800000e0000 */
[----:B------:R-:W2:Y:S01]  /*4a00*/  SHFL.BFLY PT, R31, R76, 0x1, 0x1f ;  /* 0x0c201f004c1f7f89 */ /* 0x000ea200000e0000 */
[----:B------:R-:W-:-:S03]  /*4a10*/  UIADD3.X UR5, URZ, UR5, URZ, UP0, !UPT ;  /* 0x000000053f057290 */ /* 0x000fc600087fe43f */
[----:B------:R-:W3:Y:S01]  /*4a20*/  SHFL.BFLY PT, R30, R83, 0x1, 0x1f ;  /* 0x0c201f00531e7f89 */ /* 0x000ee200000e0000 */
[----:B------:R-:W-:Y:S02]  /*4a30*/  ISETP.LE.U32.AND P0, PT, R7, UR4, PT ;  /* 0x0000000407007c0c */ /* 0x000fe4000bf03070 */
[----:B------:R-:W-:-:S04]  /*4a40*/  MOV R42, UR5 ;  /* 0x00000005002a7c02 */ /* 0x000fc80008000f00 */
[----:B------:R-:W-:Y:S01]  /*4a50*/  ISETP.GE.U32.AND.EX P0, PT, R42, RZ, PT, P0 ;  /* 0x000000ff2a00720c */ /* 0x000fe20003f06100 */
[----:B------:R-:W-:Y:S01]  /*4a60*/  HMMA.16816.F32.BF16 R44, R96, R58, R44 ;  /* 0x0000003a602c723c */ /* 0x000fe2000004182c */
[----:B------:R-:W-:Y:S02]  /*4a70*/  IMAD.MOV.U32 R40, RZ, RZ, 0x40 ;  /* 0x00000040ff287424 */ /* 0x000fe400078e00ff */
[----:B0-----:R-:W-:Y:S02]  /*4a80*/  FADD R29, R82, R29 ;  /* 0x0000001d521d7221 */ /* 0x001fe40000000000 */
[----:B-1----:R-:W-:-:S03]  /*4a90*/  FADD R28, R81, R28 ;  /* 0x0000001c511c7221 */ /* 0x002fc60000000000 */
[----:B------:R-:W-:Y:S01]  /*4aa0*/  HMMA.16816.F32.BF16 R48, R72, R58, R48 ;  /* 0x0000003a4830723c */ /* 0x000fe20000041830 */
[----:B--2---:R-:W-:Y:S02]  /*4ab0*/  FADD R31, R76, R31 ;  /* 0x0000001f4c1f7221 */ /* 0x004fe40000000000 */
[----:B---3--:R-:W-:-:S05]  /*4ac0*/  FADD R30, R83, R30 ;  /* 0x0000001e531e7221 */ /* 0x008fca0000000000 */
[----:B------:R-:W-:Y:S01]  /*4ad0*/  HMMA.16816.F32.BF16 R64, R96, R86, R64 ;  /* 0x000000566040723c */ /* 0x000fe20000041840 */
[----:B------:R-:W-:Y:S01]  /*4ae0*/  FFMA R27, R80, R27, R29 ;  /* 0x0000001b501b7223 */ /* 0x000fe2000000001d */
[----:B------:R-:W-:Y:S01]  /*4af0*/  MOV R29, R78 ;  /* 0x0000004e001d7202 */ /* 0x000fe20000000f00 */
[----:B------:R-:W-:Y:S01]  /*4b00*/  FFMA R26, R117, R26, R28 ;  /* 0x0000001a751a7223 */ /* 0x000fe2000000001c */
[----:B------:R-:W-:Y:S01]  /*4b10*/  MOV R28, R108 ;  /* 0x0000006c001c7202 */ /* 0x000fe20000000f00 */
[----:B------:R-:W-:-:S03]  /*4b20*/  FFMA R25, R6, R25, R31 ;  /* 0x0000001906197223 */ /* 0x000fc6000000001f */
[----:B------:R-:W-:Y:S01]  /*4b30*/  HMMA.16816.F32.BF16 R36, R96, R90, R92 ;  /* 0x0000005a6024723c */ /* 0x000fe2000004185c */
[C---:B------:R-:W-:Y:S02]  /*4b40*/  IMAD R16, R40.reuse, c[0x0][0x1b4], R16 ;  /* 0x00006d0028107a24 */ /* 0x040fe400078e0210 */
[----:B------:R-:W-:Y:S02]  /*4b50*/  IMAD R17, R40, c[0x0][0x1a4], R17 ;  /* 0x0000690028117a24 */ /* 0x000fe400078e0211 */
[----:B------:R-:W-:-:S03]  /*4b60*/  FFMA R24, R119, R24, R30 ;  /* 0x0000001877187223 */ /* 0x000fc6000000001e */
[----:B------:R-:W-:Y:S01]  /*4b70*/  HMMA.16816.F32.BF16 R52, R72, R86, R52 ;  /* 0x000000564834723c */ /* 0x000fe20000041834 */
[----:B------:R-:W-:Y:S02]  /*4b80*/  IMAD.MOV.U32 R168, RZ, RZ, R41 ;  /* 0x000000ffffa87224 */ /* 0x000fe400078e0029 */
[----:B------:R-:W-:-:S05]  /*4b90*/  IMAD.MOV.U32 R6, RZ, RZ, R109 ;  /* 0x000000ffff067224 */ /* 0x000fca00078e006d */
[----:B------:R-:W-:Y:S01]  /*4ba0*/  HMMA.16816.F32.BF16 R56, R72, R90, R68 ;  /* 0x0000005a4838723c */ /* 0x000fe20000041844 */
[----:B------:R-:W-:Y:S01]  /*4bb0*/  @P0 CALL.REL.NOINC `(.L_x_0) ;  /* 0x0000001000000944 */ /* 0x000fe20003c00000 */
[----:B------:R-:W-:Y:S06]  /*4bc0*/  BRA `(.L_x_1) ;  /* 0xffffca2000007947 */ /* 0x000fec000383ffff */
.L_x_0:
[----:B------:R-:W-:-:S05]  /*4bd0*/  NOP ;  /* 0x0000000000007918 */ /* 0x000fca0000000000 */
[----:B------:R-:W-:Y:S01]  /*4be0*/  MOV R68, R60 ;  /* 0x0000003c00447202 */ /* 0x000fe20000000f00 */
[----:B------:R-:W-:Y:S01]  /*4bf0*/  IMAD.MOV.U32 R60, RZ, RZ, R44 ;  /* 0x000000ffff3c7224 */ /* 0x000fe200078e002c */
[----:B------:R-:W-:Y:S01]  /*4c00*/  MOV R44, R36 ;  /* 0x00000024002c7202 */ /* 0x000fe20000000f00 */
[----:B------:R-:W-:Y:S01]  /*4c10*/  IMAD.MOV.U32 R70, RZ, RZ, R27 ;  /* 0x000000ffff467224 */ /* 0x000fe200078e001b */
[----:B------:R-:W-:Y:S01]  /*4c20*/  MOV R36, R32 ;  /* 0x0000002000247202 */ /* 0x000fe20000000f00 */
[----:B------:R-:W-:Y:S01]  /*4c30*/  IMAD.MOV.U32 R32, RZ, RZ, R33 ;  /* 0x000000ffff207224 */ /* 0x000fe200078e0021 */
[----:B------:R-:W-:Y:S01]  /*4c40*/  MOV R33, R26 ;  /* 0x0000001a00217202 */ /* 0x000fe20000000f00 */
[C---:B------:R-:W-:Y:S01]  /*4c50*/  FMUL R5, R70.reuse, 8388608 ;  /* 0x4b00000046057820 */ /* 0x040fe20000400000 */
[----:B------:R-:W-:Y:S01]  /*4c60*/  FSETP.GEU.AND P0, PT, R70, 1.175494350822287508e-38, PT ;  /* 0x008000004600780b */ /* 0x000fe20003f0e000 */
[----:B------:R-:W-:Y:S01]  /*4c70*/  IMAD.MOV.U32 R27, RZ, RZ, R25 ;  /* 0x000000ffff1b7224 */ /* 0x000fe200078e0019 */
[C---:B------:R-:W-:Y:S01]  /*4c80*/  FSETP.GEU.AND P2, PT, R33.reuse, 1.175494350822287508e-38, PT ;  /* 0x008000002100780b */ /* 0x040fe20003f4e000 */
[----:B------:R-:W-:Y:S01]  /*4c90*/  FMUL R6, R33, 8388608 ;  /* 0x4b00000021067820 */ /* 0x000fe20000400000 */
[----:B------:R-:W-:Y:S01]  /*4ca0*/  FSEL R69, R5, R70, !P0 ;  /* 0x0000004605457208 */ /* 0x000fe20004000000 */
[----:B------:R-:W-:Y:S01]  /*4cb0*/  IMAD R22, R8, 0x2, R9 ;  /* 0x0000000208167824 */ /* 0x000fe200078e0209 */
[----:B------:R-:W-:Y:S01]  /*4cc0*/  FSETP.GEU.AND P3, PT, R27, 1.175494350822287508e-38, PT ;  /* 0x008000001b00780b */ /* 0x000fe20003f6e000 */
[----:B------:R-:W-:Y:S01]  /*4cd0*/  IMAD.SHL.U32 R15, R0, 0x4, RZ ;  /* 0x00000004000f7824 */ /* 0x000fe200078e00ff */
[----:B------:R-:W-:Y:S01]  /*4ce0*/  IADD3 R5, R69, -0x3f3504f3, RZ ;  /* 0xc0cafb0d45057810 */ /* 0x000fe20007ffe0ff */
[----:B------:R-:W-:Y:S01]  /*4cf0*/  IMAD R14, R2, c[0x0][0x1c0], RZ ;  /* 0x00007000020e7a24 */ /* 0x000fe200078e02ff */
[----:B------:R-:W-:Y:S01]  /*4d00*/  FSEL R71, R6, R33, !P2 ;  /* 0x0000002106477208 */ /* 0x000fe20005000000 */
[----:B------:R-:W-:Y:S01]  /*4d10*/  FMUL R6, R27, 8388608 ;  /* 0x4b0000001b067820 */ /* 0x000fe20000400000 */
[----:B------:R-:W-:Y:S01]  /*4d20*/  LOP3.LUT R8, R5, 0xff800000, RZ, 0xc0, !PT ;  /* 0xff80000005087812 */ /* 0x000fe200078ec0ff */
[----:B------:R-:W-:Y:S01]  /*4d30*/  IMAD R16, R3, c[0x0][0x1c4], RZ ;  /* 0x0000710003107a24 */ /* 0x000fe200078e02ff */
[----:B------:R-:W-:Y:S01]  /*4d40*/  IADD3 R5, R71, -0x3f3504f3, RZ ;  /* 0xc0cafb0d47057810 */ /* 0x000fe20007ffe0ff */
[----:B------:R-:W-:Y:S01]  /*4d50*/  IMAD.MOV.U32 R40, RZ, RZ, R37 ;  /* 0x000000ffff287224 */ /* 0x000fe200078e0025 */
[----:B------:R-:W-:Y:S01]  /*4d60*/  FSEL R72, R6, R27, !P3 ;  /* 0x0000001b06487208 */ /* 0x000fe20005800000 */
[----:B------:R-:W-:Y:S01]  /*4d70*/  FMUL R6, R24, 8388608 ;  /* 0x4b00000018067820 */ /* 0x000fe20000400000 */
[----:B------:R-:W-:Y:S01]  /*4d80*/  SHF.R.U32.HI R17, RZ, 0x1, R0 ;  /* 0x00000001ff117819 */ /* 0x000fe20000011600 */
[----:B------:R-:W0:Y:S01]  /*4d90*/  I2F R9, R8 ;  /* 0x0000000800097306 */ /* 0x000e220000201400 */
[----:B------:R-:W-:Y:S01]  /*4da0*/  LOP3.LUT R18, R12, 0x38, RZ, 0xc0, !PT ;  /* 0x000000380c127812 */ /* 0x000fe200078ec0ff */
[----:B------:R-:W-:Y:S01]  /*4db0*/  IMAD.SHL.U32 R19, R16, 0x2, RZ ;  /* 0x0000000210137824 */ /* 0x000fe200078e00ff */
[----:B------:R-:W-:Y:S01]  /*4dc0*/  LOP3.LUT R12, R5, 0xff800000, RZ, 0xc0, !PT ;  /* 0xff800000050c7812 */ /* 0x000fe200078ec0ff */
[----:B------:R-:W-:Y:S01]  /*4dd0*/  BAR.SYNC.DEFER_BLOCKING 0x0 ;  /* 0x0000000000007b1d */ /* 0x000fe20000010000 */
[C---:B------:R-:W-:Y:S01]  /*4de0*/  SHF.L.U32 R7, R0.reuse, 0x9, RZ ;  /* 0x0000000900077819 */ /* 0x040fe200000006ff */
[----:B------:R-:W-:Y:S01]  /*4df0*/  IMAD.SHL.U32 R0, R0, 0x800, RZ ;  /* 0x0000080000007824 */ /* 0x000fe200078e00ff */
[----:B------:R-:W-:Y:S01]  /*4e00*/  IADD3 R5, R72, -0x3f3504f3, RZ ;  /* 0xc0cafb0d48057810 */ /* 0x000fe20007ffe0ff */
[----:B------:R-:W-:Y:S01]  /*4e10*/  IMAD R2, R2, c[0x0][0x1cc], RZ ;  /* 0x0000730002027a24 */ /* 0x000fe200078e02ff */
[----:B------:R-:W-:Y:S01]  /*4e20*/  LOP3.LUT R23, R15, 0x3c0, RZ, 0xc0, !PT ;  /* 0x000003c00f177812 */ /* 0x000fe200078ec0ff */
[----:B------:R1:W2:Y:S01]  /*4e30*/  I2F R13, R12 ;  /* 0x0000000c000d7306 */ /* 0x0002a20000201400 */
[----:B------:R-:W-:-:S02]  /*4e40*/  LOP3.LUT R20, R17, 0x4, RZ, 0xc0, !PT ;  /* 0x0000000411147812 */ /* 0x000fc400078ec0ff */
[----:B------:R-:W-:Y:S02]  /*4e50*/  LOP3.LUT R15, R5, 0xff800000, RZ, 0xc0, !PT ;  /* 0xff800000050f7812 */ /* 0x000fe400078ec0ff */
[C---:B------:R-:W-:Y:S02]  /*4e60*/  FSETP.GT.AND P1, PT, |R24|.reuse, 8.50705917302346158658e+37, PT ;  /* 0x7e8000001800780b */ /* 0x040fe40003f24200 */
[----:B------:R-:W-:Y:S01]  /*4e70*/  FSETP.GEU.AND P4, PT, R24, 1.175494350822287508e-38, PT ;  /* 0x008000001800780b */ /* 0x000fe20003f8e000 */
[----:B------:R-:W-:Y:S01]  /*4e80*/  I2F R17, R15 ;  /* 0x0000000f00117306 */ /* 0x000fe20000201400 */
[----:B------:R-:W-:Y:S02]  /*4e90*/  IADD3 R5, R20, R18, R23 ;  /* 0x0000001214057210 */ /* 0x000fe40007ffe017 */
[----:B------:R-:W-:Y:S02]  /*4ea0*/  LOP3.LUT R23, R0, 0x3000, RZ, 0xc0, !PT ;  /* 0x0000300000177812 */ /* 0x000fe400078ec0ff */
[----:B------:R-:W-:-:S02]  /*4eb0*/  FSEL R0, RZ, -23, P0 ;  /* 0xc1b80000ff007808 */ /* 0x000fc40000000000 */
[----:B------:R-:W-:Y:S01]  /*4ec0*/  FSETP.GEU.AND P0, PT, |R24|, 1.175494350822287508e-38, PT ;  /* 0x008000001800780b */ /* 0x000fe20003f0e200 */
[----:B------:R-:W-:Y:S01]  /*4ed0*/  IMAD R4, R4, 0x10, R23 ;  /* 0x0000001004047824 */ /* 0x000fe200078e0217 */
[----:B------:R-:W-:Y:S01]  /*4ee0*/  FSEL R73, R6, R24, !P4 ;  /* 0x0000001806497208 */ /* 0x000fe20006000000 */
[----:B------:R-:W-:Y:S01]  /*4ef0*/  @P1 FMUL R24, R24, 0.25 ;  /* 0x3e80000018181820 */ /* 0x000fe20000400000 */
[----:B------:R-:W-:Y:S01]  /*4f00*/  LOP3.LUT R21, R7, 0x3000, RZ, 0xc0, !PT ;  /* 0x0000300007157812 */ /* 0x000fe200078ec0ff */
[----:B0-----:R-:W-:Y:S01]  /*4f10*/  FFMA.FTZ R0, R9, 1.1920928955078125e-07, R0 ;  /* 0x3400000009007823 */ /* 0x001fe20000010000 */
[----:B------:R-:W-:Y:S01]  /*4f20*/  IADD3 R7, R73, -0x3f3504f3, RZ ;  /* 0xc0cafb0d49077810 */ /* 0x000fe20007ffe0ff */
[----:B------:R-:W-:Y:S01]  /*4f30*/  @P1 FMUL R59, R59, 0.25 ;  /* 0x3e8000003b3b1820 */ /* 0x000fe20000400000 */
[----:B------:R-:W-:Y:S01]  /*4f40*/  LEA R21, R10, R21, 0x5 ;  /* 0x000000150a157211 */ /* 0x000fe200078e28ff */
[----:B------:R-:W-:Y:S01]  /*4f50*/  @P1 FMUL R58, R58, 0.25 ;  /* 0x3e8000003a3a1820 */ /* 0x000fe20000400000 */
[C---:B------:R-:W-:Y:S01]  /*4f60*/  SHF.L.U32 R6, R14.reuse, 0x1, RZ ;  /* 0x000000010e067819 */ /* 0x040fe200000006ff */
[----:B------:R-:W-:Y:S01]  /*4f70*/  IMAD.HI R14, R14, 0x2, RZ ;  /* 0x000000020e0e7827 */ /* 0x000fe200078e02ff */
[----:B------:R-:W-:-:S02]  /*4f80*/  SHF.L.U32 R10, R22, 0x2, RZ ;  /* 0x00000002160a7819 */ /* 0x000fc400000006ff */
[----:B------:R-:W-:Y:S01]  /*4f90*/  LOP3.LUT R18, R7, 0xff800000, RZ, 0xc0, !PT ;  /* 0xff80000007127812 */ /* 0x000fe200078ec0ff */
[----:B------:R-:W-:Y:S01]  /*4fa0*/  IMAD.HI R7, R16, 0x2, RZ ;  /* 0x0000000210077827 */ /* 0x000fe200078e02ff */
[----:B------:R-:W-:Y:S02]  /*4fb0*/  MOV R28, R56 ;  /* 0x00000038001c7202 */ /* 0x000fe40000000f00 */
[----:B------:R-:W-:Y:S01]  /*4fc0*/  IADD3 R6, P5, P6, R19, c[0x0][0x178], R6 ;  /* 0x00005e0013067a10 */ /* 0x000fe20007ebe006 */
[----:B------:R-:W-:Y:S01]  /*4fd0*/  @!P0 FMUL R24, R24, 16777216 ;  /* 0x4b80000018188820 */ /* 0x000fe20000400000 */
[----:B------:R-:W-:Y:S01]  /*4fe0*/  LOP3.LUT R56, R21, R10, RZ, 0x3c, !PT ;  /* 0x0000000a15387212 */ /* 0x000fe200078e3cff */
[----:B------:R0:W3:Y:S01]  /*4ff0*/  I2F R19, R18 ;  /* 0x0000001200137306 */ /* 0x0000e20000201400 */
[----:B------:R-:W-:Y:S01]  /*5000*/  FSEL R10, RZ, -23, P2 ;  /* 0xc1b80000ff0a7808 */ /* 0x000fe20001000000 */
[----:B------:R-:W-:Y:S01]  /*5010*/  @P1 FMUL R55, R55, 0.25 ;  /* 0x3e80000037371820 */ /* 0x000fe20000400000 */
[----:B------:R-:W-:Y:S01]  /*5020*/  FSETP.GT.AND P2, PT, |R27|, 8.50705917302346158658e+37, PT ;  /* 0x7e8000001b00780b */ /* 0x000fe20003f44200 */
[----:B------:R-:W-:Y:S01]  /*5030*/  @P1 FMUL R54, R54, 0.25 ;  /* 0x3e80000036361820 */ /* 0x000fe20000400000 */
[----:B------:R-:W-:Y:S01]  /*5040*/  IADD3.X R7, R7, c[0x0][0x17c], R14, P5, P6 ;  /* 0x00005f0007077a10 */ /* 0x000fe20002fec40e */
[----:B------:R-:W-:Y:S01]  /*5050*/  @P1 FMUL R51, R51, 0.25 ;  /* 0x3e80000033331820 */ /* 0x000fe20000400000 */
[----:B------:R-:W-:Y:S01]  /*5060*/  FSEL R14, RZ, -23, P3 ;  /* 0xc1b80000ff0e7808 */ /* 0x000fe20001800000 */
[----:B------:R-:W4:Y:S01]  /*5070*/  MUFU.RCP R9, R24 ;  /* 0x0000001800097308 */ /* 0x000f220000001000 */
[----:B------:R-:W-:Y:S01]  /*5080*/  FSETP.GEU.AND P3, PT, |R27|, 1.175494350822287508e-38, PT ;  /* 0x008000001b00780b */ /* 0x000fe20003f6e200 */
[----:B------:R-:W-:Y:S01]  /*5090*/  @P1 FMUL R50, R50, 0.25 ;  /* 0x3e80000032321820 */ /* 0x000fe20000400000 */
[----:B------:R-:W-:Y:S01]  /*50a0*/  FSEL R16, RZ, -23, P4 ;  /* 0xc1b80000ff107808 */ /* 0x000fe20002000000 */
[----:B------:R-:W-:Y:S01]  /*50b0*/  @P1 FMUL R35, R35, 0.25 ;  /* 0x3e80000023231820 */ /* 0x000fe20000400000 */
[----:B------:R-:W-:Y:S01]  /*50c0*/  FSETP.GEU.AND P4, PT, |R33|, 1.175494350822287508e-38, PT ;  /* 0x008000002100780b */ /* 0x000fe20003f8e200 */
[----:B------:R-:W-:Y:S01]  /*50d0*/  @P1 FMUL R34, R34, 0.25 ;  /* 0x3e80000022221820 */ /* 0x000fe20000400000 */
[----:B------:R-:W-:Y:S01]  /*50e0*/  FSETP.GT.AND P1, PT, |R70|, 8.50705917302346158658e+37, PT ;  /* 0x7e8000004600780b */ /* 0x000fe20003f24200 */
[----:B------:R-:W-:Y:S01]  /*50f0*/  @P2 FMUL R27, R27, 0.25 ;  /* 0x3e8000001b1b2820 */ /* 0x000fe20000400000 */
[----:B------:R-:W-:Y:S01]  /*5100*/  IADD3 R8, R69, -R8, RZ ;  /* 0x8000000845087210 */ /* 0x000fe20007ffe0ff */
[----:B------:R-:W-:Y:S01]  /*5110*/  @!P0 FMUL R59, R59, 16777216 ;  /* 0x4b8000003b3b8820 */ /* 0x000fe20000400000 */
[----:B-1----:R-:W-:Y:S01]  /*5120*/  IADD3 R12, R71, -R12, RZ ;  /* 0x8000000c470c7210 */ /* 0x002fe20007ffe0ff */
[----:B------:R-:W-:Y:S01]  /*5130*/  @!P0 FMUL R58, R58, 16777216 ;  /* 0x4b8000003a3a8820 */ /* 0x000fe20000400000 */
[----:B0-----:R-:W-:Y:S01]  /*5140*/  IADD3 R18, R73, -R18, RZ ;  /* 0x8000001249127210 */ /* 0x001fe20007ffe0ff */
[----:B------:R-:W-:Y:S01]  /*5150*/  @!P0 FMUL R55, R55, 16777216 ;  /* 0x4b80000037378820 */ /* 0x000fe20000400000 */
[----:B------:R-:W-:Y:S01]  /*5160*/  ISETP.GE.U32.AND P5, PT, R72, 0x7f800000, PT ;  /* 0x7f8000004800780c */ /* 0x000fe20003fa6070 */
[----:B------:R-:W-:Y:S01]  /*5170*/  @!P0 FMUL R54, R54, 16777216 ;  /* 0x4b80000036368820 */ /* 0x000fe20000400000 */
[----:B------:R-:W-:Y:S01]  /*5180*/  MOV R93, c[0x0][0x1c8] ;  /* 0x00007200005d7a02 */ /* 0x000fe20000000f00 */
[----:B------:R-:W-:Y:S01]  /*5190*/  @!P0 FMUL R51, R51, 16777216 ;  /* 0x4b80000033338820 */ /* 0x000fe20000400000 */
[----:B------:R-:W-:Y:S01]  /*51a0*/  LOP3.LUT R11, R11, 0x1f8, RZ, 0xc0, !PT ;  /* 0x000001f80b0b7812 */ /* 0x000fe200078ec0ff */
[----:B------:R-:W-:-:S02]  /*51b0*/  @!P0 FMUL R50, R50, 16777216 ;  /* 0x4b80000032328820 */ /* 0x000fc40000400000 */
[----:B------:R-:W-:Y:S02]  /*51c0*/  @!P0 FMUL R35, R35, 16777216 ;  /* 0x4b80000023238820 */ /* 0x000fe40000400000 */
[----:B------:R-:W-:Y:S01]  /*51d0*/  @!P0 FMUL R34, R34, 16777216 ;  /* 0x4b80000022228820 */ /* 0x000fe20000400000 */
[----:B------:R-:W-:Y:S01]  /*51e0*/  FSETP.GT.AND P0, PT, |R33|, 8.50705917302346158658e+37, PT ;  /* 0x7e8000002100780b */ /* 0x000fe20003f04200 */
[----:B------:R-:W-:Y:S02]  /*51f0*/  @!P3 FMUL R27, R27, 16777216 ;  /* 0x4b8000001b1bb820 */ /* 0x000fe40000400000 */
[----:B--2---:R-:W-:Y:S02]  /*5200*/  FFMA.FTZ R10, R13, 1.1920928955078125e-07, R10 ;  /* 0x340000000d0a7823 */ /* 0x004fe4000001000a */
[----:B---3--:R-:W-:Y:S02]  /*5210*/  FFMA.FTZ R19, R19, 1.1920928955078125e-07, R16 ;  /* 0x3400000013137823 */ /* 0x008fe40000010010 */
[----:B----4-:R-:W-:-:S02]  /*5220*/  FMUL R13, R9, R59 ;  /* 0x0000003b090d7220 */ /* 0x010fc40000400000 */
[C---:B------:R-:W-:Y:S02]  /*5230*/  FMUL R16, R9.reuse, R58 ;  /* 0x0000003a09107220 */ /* 0x040fe40000400000 */
[C---:B------:R-:W-:Y:S02]  /*5240*/  FMUL R21, R9.reuse, R55 ;  /* 0x0000003709157220 */ /* 0x040fe40000400000 */
[C---:B------:R-:W-:Y:S02]  /*5250*/  FMUL R22, R9.reuse, R54 ;  /* 0x0000003609167220 */ /* 0x040fe40000400000 */
[C---:B------:R-:W-:Y:S02]  /*5260*/  FMUL R25, R9.reuse, R51 ;  /* 0x0000003309197220 */ /* 0x040fe40000400000 */
[C---:B------:R-:W-:Y:S02]  /*5270*/  FMUL R26, R9.reuse, R50 ;  /* 0x00000032091a7220 */ /* 0x040fe40000400000 */
[----:B------:R-:W-:-:S02]  /*5280*/  FMUL R29, R9, R35 ;  /* 0x00000023091d7220 */ /* 0x000fc40000400000 */
[----:B------:R-:W-:Y:S01]  /*5290*/  FMUL R30, R9, R34 ;  /* 0x00000022091e7220 */ /* 0x000fe20000400000 */
[----:B------:R-:W-:Y:S01]  /*52a0*/  F2FP.BF16.PACK_AB R25, R25, R26 ;  /* 0x0000001a1919723e */ /* 0x000fe200000010ff */
[----:B------:R-:W0:Y:S01]  /*52b0*/  MUFU.RCP R9, R27 ;  /* 0x0000001b00097308 */ /* 0x000e220000001000 */
[----:B------:R-:W-:Y:S01]  /*52c0*/  @P2 FMUL R28, R28, 0.25 ;  /* 0x3e8000001c1c2820 */ /* 0x000fe20000400000 */
[----:B------:R-:W-:Y:S01]  /*52d0*/  F2FP.BF16.PACK_AB R26, R21, R22 ;  /* 0x00000016151a723e */ /* 0x000fe200000010ff */
[----:B------:R-:W-:Y:S02]  /*52e0*/  @P2 FMUL R32, R32, 0.25 ;  /* 0x3e80000020202820 */ /* 0x000fe40000400000 */
[----:B------:R-:W-:Y:S02]  /*52f0*/  @P2 FMUL R57, R57, 0.25 ;  /* 0x3e80000039392820 */ /* 0x000fe40000400000 */
[----:B------:R-:W-:Y:S02]  /*5300*/  @P2 FMUL R53, R53, 0.25 ;  /* 0x3e80000035352820 */ /* 0x000fe40000400000 */
[----:B------:R-:W-:-:S02]  /*5310*/  @P2 FMUL R52, R52, 0.25 ;  /* 0x3e80000034342820 */ /* 0x000fc40000400000 */
[----:B------:R-:W-:Y:S02]  /*5320*/  @P2 FMUL R49, R49, 0.25 ;  /* 0x3e80000031312820 */ /* 0x000fe40000400000 */
[----:B------:R-:W-:Y:S02]  /*5330*/  @P2 FMUL R48, R48, 0.25 ;  /* 0x3e80000030302820 */ /* 0x000fe40000400000 */
[----:B------:R-:W-:Y:S01]  /*5340*/  @P2 FMUL R36, R36, 0.25 ;  /* 0x3e80000024242820 */ /* 0x000fe20000400000 */
[----:B------:R-:W-:Y:S01]  /*5350*/  FSETP.GEU.AND P2, PT, |R70|, 1.175494350822287508e-38, PT ;  /* 0x008000004600780b */ /* 0x000fe20003f4e200 */
[----:B------:R-:W-:Y:S02]  /*5360*/  @P0 FMUL R33, R33, 0.25 ;  /* 0x3e80000021210820 */ /* 0x000fe40000400000 */
[----:B------:R-:W-:Y:S02]  /*5370*/  @!P3 FMUL R28, R28, 16777216 ;  /* 0x4b8000001c1cb820 */ /* 0x000fe40000400000 */
[----:B------:R-:W-:-:S02]  /*5380*/  @!P3 FMUL R32, R32, 16777216 ;  /* 0x4b8000002020b820 */ /* 0x000fc40000400000 */
[----:B------:R-:W-:Y:S02]  /*5390*/  @!P3 FMUL R57, R57, 16777216 ;  /* 0x4b8000003939b820 */ /* 0x000fe40000400000 */
[----:B------:R-:W-:Y:S02]  /*53a0*/  @!P3 FMUL R53, R53, 16777216 ;  /* 0x4b8000003535b820 */ /* 0x000fe40000400000 */
[----:B------:R-:W-:Y:S02]  /*53b0*/  @!P3 FMUL R52, R52, 16777216 ;  /* 0x4b8000003434b820 */ /* 0x000fe40000400000 */
[----:B------:R-:W-:Y:S02]  /*53c0*/  @!P3 FMUL R49, R49, 16777216 ;  /* 0x4b8000003131b820 */ /* 0x000fe40000400000 */
[----:B------:R-:W-:Y:S02]  /*53d0*/  @!P3 FMUL R48, R48, 16777216 ;  /* 0x4b8000003030b820 */ /* 0x000fe40000400000 */
[----:B------:R-:W-:Y:S01]  /*53e0*/  @!P3 FMUL R36, R36, 16777216 ;  /* 0x4b8000002424b820 */ /* 0x000fe20000400000 */
[----:B------:R-:W-:Y:S01]  /*53f0*/  FSETP.NEU.AND P3, PT, R69, RZ, PT ;  /* 0x000000ff4500720b */ /* 0x000fe20003f6d000 */
[----:B------:R-:W-:-:S02]  /*5400*/  @!P4 FMUL R33, R33, 16777216 ;  /* 0x4b8000002121c820 */ /* 0x000fc40000400000 */
[----:B------:R-:W-:Y:S02]  /*5410*/  FFMA.FTZ R14, R17, 1.1920928955078125e-07, R14 ;  /* 0x34000000110e7823 */ /* 0x000fe4000001000e */
[C---:B0-----:R-:W-:Y:S02]  /*5420*/  FMUL R20, R9.reuse, R28 ;  /* 0x0000001c09147220 */ /* 0x041fe40000400000 */
[C---:B------:R-:W-:Y:S02]  /*5430*/  FMUL R31, R9.reuse, R32 ;  /* 0x00000020091f7220 */ /* 0x040fe40000400000 */
[C---:B------:R-:W-:Y:S02]  /*5440*/  FMUL R17, R9.reuse, R57 ;  /* 0x0000003909117220 */ /* 0x040fe40000400000 */
[C---:B------:R-:W-:Y:S02]  /*5450*/  FMUL R23, R9.reuse, R53 ;  /* 0x0000003509177220 */ /* 0x040fe40000400000 */
[----:B------:R-:W-:-:S02]  /*5460*/  FMUL R24, R9, R52 ;  /* 0x0000003409187220 */ /* 0x000fc40000400000 */
[C---:B------:R-:W-:Y:S02]  /*5470*/  FMUL R27, R9.reuse, R49 ;  /* 0x00000031091b7220 */ /* 0x040fe40000400000 */
[C---:B------:R-:W-:Y:S02]  /*5480*/  FMUL R28, R9.reuse, R48 ;  /* 0x00000030091c7220 */ /* 0x040fe40000400000 */
[----:B------:R-:W-:Y:S02]  /*5490*/  FMUL R32, R9, R36 ;  /* 0x0000002409207220 */ /* 0x000fe40000400000 */
[----:B------:R-:W0:Y:S01]  /*54a0*/  MUFU.RCP R9, R33 ;  /* 0x0000002100097308 */ /* 0x000e220000001000 */
[----:B------:R-:W-:Y:S02]  /*54b0*/  @P0 FMUL R38, R38, 0.25 ;  /* 0x3e80000026260820 */ /* 0x000fe40000400000 */
[----:B------:R-:W-:Y:S01]  /*54c0*/  @P0 FMUL R47, R47, 0.25 ;  /* 0x3e8000002f2f0820 */ /* 0x000fe20000400000 */
[----:B------:R-:W-:Y:S01]  /*54d0*/  F2FP.BF16.PACK_AB R32, R31, R32 ;  /* 0x000000201f20723e */ /* 0x000fe200000010ff */
[----:B------:R-:W-:-:S02]  /*54e0*/  @P0 FMUL R46, R46, 0.25 ;  /* 0x3e8000002e2e0820 */ /* 0x000fc40000400000 */
[----:B------:R-:W-:Y:S02]  /*54f0*/  @P0 FMUL R39, R39, 0.25 ;  /* 0x3e80000027270820 */ /* 0x000fe40000400000 */
[----:B------:R-:W-:Y:S02]  /*5500*/  @P0 FMUL R67, R67, 0.25 ;  /* 0x3e80000043430820 */ /* 0x000fe40000400000 */
[----:B------:R-:W-:Y:S02]  /*5510*/  @P0 FMUL R66, R66, 0.25 ;  /* 0x3e80000042420820 */ /* 0x000fe40000400000 */
[----:B------:R-:W-:Y:S02]  /*5520*/  @P0 FMUL R63, R63, 0.25 ;  /* 0x3e8000003f3f0820 */ /* 0x000fe40000400000 */
[----:B------:R-:W-:Y:S01]  /*5530*/  @P0 FMUL R62, R62, 0.25 ;  /* 0x3e8000003e3e0820 */ /* 0x000fe20000400000 */
[----:B------:R-:W-:Y:S01]  /*5540*/  ISETP.GE.U32.AND P0, PT, R69, 0x7f800000, PT ;  /* 0x7f8000004500780c */ /* 0x000fe20003f06070 */
[----:B------:R-:W-:-:S02]  /*5550*/  @P1 FMUL R70, R70, 0.25 ;  /* 0x3e80000046461820 */ /* 0x000fc40000400000 */
[----:B------:R-:W-:Y:S02]  /*5560*/  @!P4 FMUL R38, R38, 16777216 ;  /* 0x4b8000002626c820 */ /* 0x000fe40000400000 */
[----:B------:R-:W-:Y:S02]  /*5570*/  @!P4 FMUL R47, R47, 16777216 ;  /* 0x4b8000002f2fc820 */ /* 0x000fe40000400000 */
[----:B------:R-:W-:Y:S02]  /*5580*/  @!P4 FMUL R46, R46, 16777216 ;  /* 0x4b8000002e2ec820 */ /* 0x000fe40000400000 */
[----:B------:R-:W-:Y:S02]  /*5590*/  @!P4 FMUL R39, R39, 16777216 ;  /* 0x4b8000002727c820 */ /* 0x000fe40000400000 */
[----:B------:R-:W-:Y:S02]  /*55a0*/  @!P4 FMUL R67, R67, 16777216 ;  /* 0x4b8000004343c820 */ /* 0x000fe40000400000 */
[----:B------:R-:W-:-:S02]  /*55b0*/  @!P4 FMUL R66, R66, 16777216 ;  /* 0x4b8000004242c820 */ /* 0x000fc40000400000 */
[----:B------:R-:W-:Y:S02]  /*55c0*/  @!P4 FMUL R63, R63, 16777216 ;  /* 0x4b8000003f3fc820 */ /* 0x000fe40000400000 */
[----:B------:R-:W-:Y:S01]  /*55d0*/  @!P4 FMUL R62, R62, 16777216 ;  /* 0x4b8000003e3ec820 */ /* 0x000fe20000400000 */
[----:B------:R-:W-:Y:S01]  /*55e0*/  ISETP.GE.U32.AND P4, PT, R73, 0x7f800000, PT ;  /* 0x7f8000004900780c */ /* 0x000fe20003f86070 */
[----:B------:R-:W-:Y:S02]  /*55f0*/  @!P2 FMUL R70, R70, 16777216 ;  /* 0x4b8000004646a820 */ /* 0x000fe40000400000 */
[C---:B0-----:R-:W-:Y:S02]  /*5600*/  FMUL R34, R9.reuse, R38 ;  /* 0x0000002609227220 */ /* 0x041fe40000400000 */
[C---:B------:R-:W-:Y:S02]  /*5610*/  FMUL R42, R9.reuse, R47 ;  /* 0x0000002f092a7220 */ /* 0x040fe40000400000 */
[----:B------:R-:W-:-:S02]  /*5620*/  FMUL R43, R9, R46 ;  /* 0x0000002e092b7220 */ /* 0x000fc40000400000 */
[C---:B------:R-:W-:Y:S02]  /*5630*/  FMUL R33, R9.reuse, R39 ;  /* 0x0000002709217220 */ /* 0x040fe40000400000 */
[C---:B------:R-:W-:Y:S01]  /*5640*/  FMUL R37, R9.reuse, R67 ;  /* 0x0000004309257220 */ /* 0x040fe20000400000 */
[----:B------:R-:W-:Y:S01]  /*5650*/  F2FP.BF16.PACK_AB R53, R42, R43 ;  /* 0x0000002b2a35723e */ /* 0x000fe200000010ff */
[----:B------:R-:W-:Y:S01]  /*5660*/  FMUL R38, R9, R66 ;  /* 0x0000004209267220 */ /* 0x000fe20000400000 */
[----:B------:R-:W-:Y:S01]  /*5670*/  F2FP.BF16.PACK_AB R55, R33, R34 ;  /* 0x000000222137723e */ /* 0x000fe200000010ff */
[----:B------:R-:W-:Y:S01]  /*5680*/  FMUL R46, R9, R63 ;  /* 0x0000003f092e7220 */ /* 0x000fe20000400000 */
[----:B------:R-:W-:Y:S01]  /*5690*/  F2FP.BF16.PACK_AB R33, R27, R28 ;  /* 0x0000001c1b21723e */ /* 0x000fe200000010ff */
[----:B------:R-:W-:Y:S01]  /*56a0*/  FMUL R47, R9, R62 ;  /* 0x0000003e092f7220 */ /* 0x000fe20000400000 */
[----:B------:R-:W-:Y:S01]  /*56b0*/  F2FP.BF16.PACK_AB R27, R13, R16 ;  /* 0x000000100d1b723e */ /* 0x000fe200000010ff */
[----:B------:R-:W0:Y:S01]  /*56c0*/  MUFU.RCP R9, R70 ;  /* 0x0000004600097308 */ /* 0x000e220000001000 */
[----:B------:R-:W-:Y:S01]  /*56d0*/  @P1 FMUL R40, R40, 0.25 ;  /* 0x3e80000028281820 */ /* 0x000fe20000400000 */
[----:B------:R-:W-:Y:S01]  /*56e0*/  F2FP.BF16.PACK_AB R34, R23, R24 ;  /* 0x000000181722723e */ /* 0x000fe200000010ff */
[----:B------:R-:W-:Y:S01]  /*56f0*/  @P1 FMUL R44, R44, 0.25 ;  /* 0x3e8000002c2c1820 */ /* 0x000fe20000400000 */
[----:B------:R-:W-:Y:S01]  /*5700*/  F2FP.BF16.PACK_AB R52, R46, R47 ;  /* 0x0000002f2e34723e */ /* 0x000fe200000010ff */
[----:B------:R-:W-:Y:S01]  /*5710*/  @!P2 FMUL R40, R40, 16777216 ;  /* 0x4b8000002828a820 */ /* 0x000fe20000400000 */
[----:B------:R-:W-:Y:S01]  /*5720*/  F2FP.BF16.PACK_AB R54, R37, R38 ;  /* 0x000000262536723e */ /* 0x000fe200000010ff */
[----:B------:R-:W-:Y:S01]  /*5730*/  @!P2 FMUL R44, R44, 16777216 ;  /* 0x4b8000002c2ca820 */ /* 0x000fe20000400000 */
[----:B------:R-:W-:Y:S01]  /*5740*/  F2FP.BF16.PACK_AB R24, R29, R30 ;  /* 0x0000001e1d18723e */ /* 0x000fe200000010ff */
[----:B------:R-:W-:-:S02]  /*5750*/  @P1 FMUL R45, R45, 0.25 ;  /* 0x3e8000002d2d1820 */ /* 0x000fc40000400000 */
[----:B------:R-:W-:Y:S01]  /*5760*/  @P1 FMUL R65, R65, 0.25 ;  /* 0x3e80000041411820 */ /* 0x000fe20000400000 */
[----:B------:R-:W-:Y:S01]  /*5770*/  STS.128 [R56+0x80], R52 ;  /* 0x0000803438007388 */ /* 0x000fe20000000c00 */
[----:B------:R-:W-:Y:S02]  /*5780*/  @P1 FMUL R64, R64, 0.25 ;  /* 0x3e80000040401820 */ /* 0x000fe40000400000 */
[----:B------:R-:W-:Y:S01]  /*5790*/  @P1 FMUL R60, R60, 0.25 ;  /* 0x3e8000003c3c1820 */ /* 0x000fe20000400000 */
[----:B------:R1:W-:Y:S01]  /*57a0*/  STS.128 [R56+0x880], R24 ;  /* 0x0008801838007388 */ /* 0x0003e20000000c00 */
[C---:B0-----:R-:W-:Y:S02]  /*57b0*/  FMUL R35, R9.reuse, R40 ;  /* 0x0000002809237220 */ /* 0x041fe40000400000 */
[----:B------:R-:W-:Y:S02]  /*57c0*/  FMUL R36, R9, R44 ;  /* 0x0000002c09247220 */ /* 0x000fe40000400000 */
[----:B------:R-:W-:-:S02]  /*57d0*/  @P1 FMUL R61, R61, 0.25 ;  /* 0x3e8000003d3d1820 */ /* 0x000fc40000400000 */
[----:B------:R-:W-:Y:S01]  /*57e0*/  @P1 FMUL R68, R68, 0.25 ;  /* 0x3e80000044441820 */ /* 0x000fe20000400000 */
[----:B------:R-:W-:Y:S01]  /*57f0*/  F2FP.BF16.PACK_AB R51, R35, R36 ;  /* 0x000000242333723e */ /* 0x000fe200000010ff */
[----:B------:R-:W-:Y:S01]  /*5800*/  @!P2 FMUL R45, R45, 16777216 ;  /* 0x4b8000002d2da820 */ /* 0x000fe20000400000 */
[----:B------:R-:W-:Y:S01]  /*5810*/  F2FP.BF16.PACK_AB R35, R17, R20 ;  /* 0x000000141123723e */ /* 0x000fe200000010ff */
[----:B------:R-:W-:Y:S01]  /*5820*/  @!P2 FMUL R65, R65, 16777216 ;  /* 0x4b8000004141a820 */ /* 0x000fe20000400000 */
[----:B------:R-:W-:Y:S01]  /*5830*/  ISETP.GE.U32.AND P1, PT, R71, 0x7f800000, PT ;  /* 0x7f8000004700780c */ /* 0x000fe20003f26070 */
[----:B------:R-:W-:Y:S01]  /*5840*/  @!P2 FMUL R64, R64, 16777216 ;  /* 0x4b8000004040a820 */ /* 0x000fe20000400000 */
[----:B------:R-:W-:Y:S01]  /*5850*/  LOP3.LUT R20, R4, 0x40, RZ, 0x3c, !PT ;  /* 0x0000004004147812 */ /* 0x000fe200078e3cff */
[----:B------:R-:W-:Y:S01]  /*5860*/  @!P2 FMUL R60, R60, 16777216 ;  /* 0x4b8000003c3ca820 */ /* 0x000fe20000400000 */
[----:B------:R0:W-:Y:S01]  /*5870*/  STS.128 [R56+0x800], R32 ;  /* 0x0008002038007388 */ /* 0x0001e20000000c00 */
[----:B------:R-:W-:Y:S01]  /*5880*/  @!P2 FMUL R61, R61, 16777216 ;  /* 0x4b8000003d3da820 */ /* 0x000fe20000400000 */
[----:B-1----:R-:W-:Y:S01]  /*5890*/  SHF.L.U32 R25, R93, 0x3, RZ ;  /* 0x000000035d197819 */ /* 0x002fe200000006ff */
[----:B------:R-:W-:Y:S01]  /*58a0*/  @!P2 FMUL R68, R68, 16777216 ;  /* 0x4b8000004444a820 */ /* 0x000fe20000400000 */
[----:B------:R-:W-:Y:S01]  /*58b0*/  FSETP.NEU.AND P2, PT, R71, RZ, PT ;  /* 0x000000ff4700720b */ /* 0x000fe20003f4d000 */
[----:B------:R-:W-:Y:S01]  /*58c0*/  IMAD.MOV.U32 R17, RZ, RZ, 0x3dc6b27f ;  /* 0x3dc6b27fff117424 */ /* 0x000fe200078e00ff */
[----:B------:R-:W-:Y:S01]  /*58d0*/  LOP3.LUT R24, R4, 0x60, RZ, 0x3c, !PT ;  /* 0x0000006004187812 */ /* 0x000fe200078e3cff */
[----:B------:R-:W-:-:S02]  /*58e0*/  FADD R8, R8, -1 ;  /* 0xbf80000008087421 */ /* 0x000fc40000000000 */
[----:B------:R-:W-:Y:S02]  /*58f0*/  IMAD.IADD R15, R72, 0x1, -R15 ;  /* 0x00000001480f7824 */ /* 0x000fe400078e0a0f */
[C---:B------:R-:W-:Y:S02]  /*5900*/  FMUL R44, R9.reuse, R45 ;  /* 0x0000002d092c7220 */ /* 0x040fe40000400000 */
[----:B------:R-:W-:Y:S02]  /*5910*/  FADD R12, R12, -1 ;  /* 0xbf8000000c0c7421 */ /* 0x000fe40000000000 */
[C---:B------:R-:W-:Y:S02]  /*5920*/  FMUL R48, R9.reuse, R61 ;  /* 0x0000003d09307220 */ /* 0x040fe40000400000 */
[C---:B------:R-:W-:Y:S02]  /*5930*/  FMUL R49, R9.reuse, R68 ;  /* 0x0000004409317220 */ /* 0x040fe40000400000 */
[----:B------:R-:W-:-:S02]  /*5940*/  FMUL R45, R9, R60 ;  /* 0x0000003c092d7220 */ /* 0x000fc40000400000 */
[C---:B------:R-:W-:Y:S01]  /*5950*/  FMUL R39, R9.reuse, R65 ;  /* 0x0000004109277220 */ /* 0x040fe20000400000 */
[----:B------:R-:W-:Y:S01]  /*5960*/  F2FP.BF16.PACK_AB R48, R48, R49 ;  /* 0x000000313030723e */ /* 0x000fe200000010ff */
[----:B------:R-:W-:Y:S01]  /*5970*/  FMUL R40, R9, R64 ;  /* 0x0000004009287220 */ /* 0x000fe20000400000 */
[----:B------:R-:W-:Y:S01]  /*5980*/  F2FP.BF16.PACK_AB R49, R44, R45 ;  /* 0x0000002d2c31723e */ /* 0x000fe200000010ff */
[-C--:B------:R-:W-:Y:S02]  /*5990*/  FFMA.FTZ R9, R8, R17.reuse, -0.16845393180847167969 ;  /* 0xbe2c7f3008097423 */ /* 0x080fe40000010011 */
[----:B------:R-:W-:Y:S01]  /*59a0*/  FADD R15, R15, -1 ;  /* 0xbf8000000f0f7421 */ /* 0x000fe20000000000 */
[----:B------:R-:W-:Y:S01]  /*59b0*/  F2FP.BF16.PACK_AB R50, R39, R40 ;  /* 0x000000282732723e */ /* 0x000fe200000010ff */
[----:B------:R-:W-:Y:S02]  /*59c0*/  FFMA.FTZ R13, R12, R17, -0.16845393180847167969 ;  /* 0xbe2c7f300c0d7423 */ /* 0x000fe40000010011 */
[----:B------:R-:W-:-:S02]  /*59d0*/  FADD R18, R18, -1 ;  /* 0xbf80000012127421 */ /* 0x000fc40000000000 */
[----:B------:R-:W-:Y:S01]  /*59e0*/  FFMA.FTZ R9, R8, R9, 0.1716887056827545166 ;  /* 0x3e2fcf2a08097423 */ /* 0x000fe20000010009 */
[----:B------:R1:W-:Y:S01]  /*59f0*/  STS.128 [R56], R48 ;  /* 0x0000003038007388 */ /* 0x0003e20000000c00 */
[C---:B------:R-:W-:Y:S02]  /*5a00*/  FFMA.FTZ R16, R15.reuse, R17, -0.16845393180847167969 ;  /* 0xbe2c7f300f107423 */ /* 0x040fe40000010011 */
[----:B------:R-:W-:Y:S02]  /*5a10*/  FFMA.FTZ R13, R12, R13, 0.1716887056827545166 ;  /* 0x3e2fcf2a0c0d7423 */ /* 0x000fe4000001000d */
[----:B------:R-:W-:Y:S02]  /*5a20*/  FFMA.FTZ R17, R18, R17, -0.16845393180847167969 ;  /* 0xbe2c7f3012117423 */ /* 0x000fe40000010011 */
[----:B------:R-:W-:Y:S02]  /*5a30*/  FFMA.FTZ R9, R8, R9, -0.17900948226451873779 ;  /* 0xbe374e4308097423 */ /* 0x000fe40000010009 */
[----:B------:R-:W-:-:S02]  /*5a40*/  FFMA.FTZ R16, R15, R16, 0.1716887056827545166 ;  /* 0x3e2fcf2a0f107423 */ /* 0x000fc40000010010 */
[----:B------:R-:W-:Y:S02]  /*5a50*/  FFMA.FTZ R13, R12, R13, -0.17900948226451873779 ;  /* 0xbe374e430c0d7423 */ /* 0x000fe4000001000d */
[----:B------:R-:W-:Y:S02]  /*5a60*/  FFMA.FTZ R17, R18, R17, 0.1716887056827545166 ;  /* 0x3e2fcf2a12117423 */ /* 0x000fe40000010011 */
[----:B------:R-:W-:Y:S02]  /*5a70*/  FFMA.FTZ R9, R8, R9, 0.20512372255325317383 ;  /* 0x3e520bf408097423 */ /* 0x000fe40000010009 */
[----:B------:R-:W-:Y:S02]  /*5a80*/  FFMA.FTZ R16, R15, R16, -0.17900948226451873779 ;  /* 0xbe374e430f107423 */ /* 0x000fe40000010010 */
[----:B------:R-:W-:Y:S02]  /*5a90*/  FFMA.FTZ R13, R12, R13, 0.20512372255325317383 ;  /* 0x3e520bf40c0d7423 */ /* 0x000fe4000001000d */
[----:B------:R-:W-:-:S02]  /*5aa0*/  FFMA.FTZ R17, R18, R17, -0.17900948226451873779 ;  /* 0xbe374e4312117423 */ /* 0x000fc40000010011 */
[----:B------:R-:W-:Y:S02]  /*5ab0*/  FFMA.FTZ R9, R8, R9, -0.24046532809734344482 ;  /* 0xbe763c8b08097423 */ /* 0x000fe40000010009 */
[C---:B------:R-:W-:Y:S02]  /*5ac0*/  FFMA.FTZ R16, R15.reuse, R16, 0.20512372255325317383 ;  /* 0x3e520bf40f107423 */ /* 0x040fe40000010010 */
[----:B------:R-:W-:Y:S02]  /*5ad0*/  FFMA.FTZ R13, R12, R13, -0.24046532809734344482 ;  /* 0xbe763c8b0c0d7423 */ /* 0x000fe4000001000d */
[----:B------:R-:W-:Y:S02]  /*5ae0*/  FFMA.FTZ R17, R18, R17, 0.20512372255325317383 ;  /* 0x3e520bf412117423 */ /* 0x000fe40000010011 */
[----:B------:R-:W-:Y:S02]  /*5af0*/  FFMA.FTZ R9, R8, R9, 0.28857114911079406738 ;  /* 0x3e93bf9908097423 */ /* 0x000fe40000010009 */
[----:B------:R-:W-:-:S02]  /*5b00*/  FFMA.FTZ R16, R15, R16, -0.24046532809734344482 ;  /* 0xbe763c8b0f107423 */ /* 0x000fc40000010010 */
[----:B------:R-:W-:Y:S02]  /*5b10*/  FFMA.FTZ R13, R12, R13, 0.28857114911079406738 ;  /* 0x3e93bf990c0d7423 */ /* 0x000fe4000001000d */
[----:B------:R-:W-:Y:S02]  /*5b20*/  FFMA.FTZ R17, R18, R17, -0.24046532809734344482 ;  /* 0xbe763c8b12117423 */ /* 0x000fe40000010011 */
[----:B------:R-:W-:Y:S02]  /*5b30*/  FFMA.FTZ R9, R8, R9, -0.36067417263984680176 ;  /* 0xbeb8aa4908097423 */ /* 0x000fe40000010009 */
[----:B------:R-:W-:Y:S02]  /*5b40*/  FFMA.FTZ R16, R15, R16, 0.28857114911079406738 ;  /* 0x3e93bf990f107423 */ /* 0x000fe40000010010 */
[----:B------:R-:W-:Y:S02]  /*5b50*/  FFMA.FTZ R13, R12, R13, -0.36067417263984680176 ;  /* 0xbeb8aa490c0d7423 */ /* 0x000fe4000001000d */
[----:B------:R-:W-:-:S02]  /*5b60*/  FFMA.FTZ R17, R18, R17, 0.28857114911079406738 ;  /* 0x3e93bf9912117423 */ /* 0x000fc40000010011 */
[----:B------:R-:W-:Y:S02]  /*5b70*/  FFMA.FTZ R9, R8, R9, 0.48089820146560668945 ;  /* 0x3ef6384a08097423 */ /* 0x000fe40000010009 */
[C---:B------:R-:W-:Y:S02]  /*5b80*/  FFMA.FTZ R16, R15.reuse, R16, -0.36067417263984680176 ;  /* 0xbeb8aa490f107423 */ /* 0x040fe40000010010 */
[----:B------:R-:W-:Y:S02]  /*5b90*/  FFMA.FTZ R13, R12, R13, 0.48089820146560668945 ;  /* 0x3ef6384a0c0d7423 */ /* 0x000fe4000001000d */
[----:B------:R-:W-:Y:S02]  /*5ba0*/  FFMA.FTZ R17, R18, R17, -0.36067417263984680176 ;  /* 0xbeb8aa4912117423 */ /* 0x000fe40000010011 */
[----:B------:R-:W-:Y:S02]  /*5bb0*/  FFMA.FTZ R9, R8, R9, -0.72134751081466674805 ;  /* 0xbf38aa3b08097423 */ /* 0x000fe40000010009 */
[----:B------:R-:W-:-:S02]  /*5bc0*/  FFMA.FTZ R16, R15, R16, 0.48089820146560668945 ;  /* 0x3ef6384a0f107423 */ /* 0x000fc40000010010 */
[----:B------:R-:W-:Y:S02]  /*5bd0*/  FFMA.FTZ R13, R12, R13, -0.72134751081466674805 ;  /* 0xbf38aa3b0c0d7423 */ /* 0x000fe4000001000d */
[----:B------:R-:W-:Y:S02]  /*5be0*/  FFMA.FTZ R17, R18, R17, 0.48089820146560668945 ;  /* 0x3ef6384a12117423 */ /* 0x000fe40000010011 */
[----:B------:R-:W-:Y:S02]  /*5bf0*/  FMUL R9, R8, R9 ;  /* 0x0000000908097220 */ /* 0x000fe40000400000 */
[----:B------:R-:W-:Y:S02]  /*5c00*/  FFMA.FTZ R16, R15, R16, -0.72134751081466674805 ;  /* 0xbf38aa3b0f107423 */ /* 0x000fe40000010010 */
[----:B------:R-:W-:Y:S02]  /*5c10*/  FMUL R13, R12, R13 ;  /* 0x0000000d0c0d7220 */ /* 0x000fe40000400000 */
[----:B------:R-:W-:-:S02]  /*5c20*/  FFMA.FTZ R17, R18, R17, -0.72134751081466674805 ;  /* 0xbf38aa3b12117423 */ /* 0x000fc40000010011 */
[----:B------:R-:W-:Y:S02]  /*5c30*/  FMUL R9, R8, R9 ;  /* 0x0000000908097220 */ /* 0x000fe40000400000 */
[C---:B------:R-:W-:Y:S02]  /*5c40*/  FMUL R16, R15.reuse, R16 ;  /* 0x000000100f107220 */ /* 0x040fe40000400000 */
[----:B------:R-:W-:Y:S02]  /*5c50*/  FMUL R13, R12, R13 ;  /* 0x0000000d0c0d7220 */ /* 0x000fe40000400000 */
[----:B------:R-:W-:Y:S02]  /*5c60*/  FMUL R17, R18, R17 ;  /* 0x0000001112117220 */ /* 0x000fe40000400000 */
[----:B------:R-:W-:Y:S02]  /*5c70*/  FFMA.FTZ R9, R8, 1.4426950216293334961, R9 ;  /* 0x3fb8aa3b08097823 */ /* 0x000fe40000010009 */
[----:B------:R-:W-:-:S02]  /*5c80*/  FMUL R16, R15, R16 ;  /* 0x000000100f107220 */ /* 0x000fc40000400000 */
[----:B------:R-:W-:Y:S02]  /*5c90*/  @P0 IMAD.MOV.U32 R8, RZ, RZ, 0x7f800000 ;  /* 0x7f800000ff080424 */ /* 0x000fe400078e00ff */
[----:B------:R-:W-:Y:S01]  /*5ca0*/  FFMA.FTZ R13, R12, 1.4426950216293334961, R13 ;  /* 0x3fb8aa3b0c0d7823 */ /* 0x000fe2000001000d */
[----:B------:R-:W-:Y:S01]  /*5cb0*/  @P1 MOV R12, 0x7f800000 ;  /* 0x7f800000000c1802 */ /* 0x000fe20000000f00 */
[----:B------:R-:W-:Y:S02]  /*5cc0*/  FMUL R17, R18, R17 ;  /* 0x0000001112117220 */ /* 0x000fe40000400000 */
[----:B------:R-:W-:Y:S01]  /*5cd0*/  FFMA.FTZ R15, R15, 1.4426950216293334961, R16 ;  /* 0x3fb8aa3b0f0f7823 */ /* 0x000fe20000010010 */
[----:B------:R-:W-:Y:S01]  /*5ce0*/  LOP3.LUT R16, R4, 0x20, RZ, 0x3c, !PT ;  /* 0x0000002004107812 */ /* 0x000fe200078e3cff */
[----:B------:R-:W-:Y:S02]  /*5cf0*/  FADD R0, R0, R9 ;  /* 0x0000000900007221 */ /* 0x000fe40000000000 */
[----:B------:R-:W-:Y:S01]  /*5d00*/  @P0 FFMA.FTZ R0, R69, R8, +INF ;  /* 0x7f80000045000423 */ /* 0x000fe20000010008 */
[----:B------:R-:W-:Y:S01]  /*5d10*/  @P4 MOV R8, 0x7f800000 ;  /* 0x7f80000000084802 */ /* 0x000fe20000000f00 */
[----:B------:R-:W-:Y:S01]  /*5d20*/  @P5 IMAD.MOV.U32 R9, RZ, RZ, 0x7f800000 ;  /* 0x7f800000ff095424 */ /* 0x000fe200078e00ff */
[----:B------:R-:W-:Y:S01]  /*5d30*/  FSETP.NEU.AND P0, PT, R73, RZ, PT ;  /* 0x000000ff4900720b */ /* 0x000fe20003f0d000 */
[----:B------:R-:W-:Y:S01]  /*5d40*/  FFMA.FTZ R18, R18, 1.4426950216293334961, R17 ;  /* 0x3fb8aa3b12127823 */ /* 0x000fe20000010011 */
[C---:B------:R-:W-:Y:S01]  /*5d50*/  SHF.L.U32 R17, R93.reuse, 0x2, RZ ;  /* 0x000000025d117819 */ /* 0x040fe200000006ff */
[----:B------:R-:W-:Y:S01]  /*5d60*/  FADD R10, R10, R13 ;  /* 0x0000000d0a0a7221 */ /* 0x000fe20000000000 */
[----:B------:R-:W-:Y:S01]  /*5d70*/  FSEL R0, R0, -INF , P3 ;  /* 0xff80000000007808 */ /* 0x000fe20001800000 */
[----:B------:R-:W-:-:S02]  /*5d80*/  IMAD.SHL.U32 R13, R93, 0x2, RZ ;  /* 0x000000025d0d7824 */ /* 0x000fc400078e00ff */
[----:B------:R-:W-:Y:S02]  /*5d90*/  FADD R40, R14, R15 ;  /* 0x0000000f0e287221 */ /* 0x000fe40000000000 */
[C---:B------:R-:W-:Y:S01]  /*5da0*/  @P5 FFMA.FTZ R40, R72.reuse, R9, +INF ;  /* 0x7f80000048285423 */ /* 0x040fe20000010009 */
[CC--:B------:R-:W-:Y:S01]  /*5db0*/  LEA R28, P5, R93.reuse, R6.reuse, 0x2 ;  /* 0x000000065d1c7211 */ /* 0x0c0fe200078a10ff */
[----:B------:R-:W-:Y:S02]  /*5dc0*/  IMAD R21, R93, 0x6, RZ ;  /* 0x000000065d157824 */ /* 0x000fe400078e02ff */
[----:B------:R-:W-:Y:S01]  /*5dd0*/  FADD R79, R19, R18 ;  /* 0x00000012134f7221 */ /* 0x000fe20000000000 */
[-C--:B------:R-:W-:Y:S01]  /*5de0*/  LEA.HI.X.SX32 R29, R13, R7.reuse, 0x1, P5 ;  /* 0x000000070d1d7211 */ /* 0x080fe200028f0eff */
[----:B------:R-:W-:Y:S01]  /*5df0*/  IMAD R47, R93, 0xa, RZ ;  /* 0x0000000a5d2f7824 */ /* 0x000fe200078e02ff */
[----:B------:R-:W-:Y:S01]  /*5e00*/  IADD3 R30, P6, R21, R6, RZ ;  /* 0x00000006151e7210 */ /* 0x000fe20007fde0ff */
[----:B------:R-:W-:Y:S01]  /*5e10*/  @P4 FFMA.FTZ R79, R73, R8, +INF ;  /* 0x7f800000494f4423 */ /* 0x000fe20000010008 */
[-C--:B------:R-:W-:Y:S01]  /*5e20*/  IADD3 R8, P4, R13, R6.reuse, RZ ;  /* 0x000000060d087210 */ /* 0x080fe20007f9e0ff */
[----:B------:R-:W-:Y:S01]  /*5e30*/  IMAD R15, R93, 0x3, RZ ;  /* 0x000000035d0f7824 */ /* 0x000fe200078e02ff */
[-C--:B0-----:R-:W-:Y:S01]  /*5e40*/  IADD3 R34, P5, R47, R6.reuse, RZ ;  /* 0x000000062f227210 */ /* 0x081fe20007fbe0ff */
[C---:B------:R-:W-:Y:S01]  /*5e50*/  IMAD R19, R93.reuse, 0x5, RZ ;  /* 0x000000055d137824 */ /* 0x040fe200078e02ff */
[CC--:B------:R-:W-:Y:S01]  /*5e60*/  LEA.HI.X.SX32 R9, R93.reuse, R7.reuse, 0x1, P4 ;  /* 0x000000075d097211 */ /* 0x0c0fe200020f0eff */
[C---:B-1----:R-:W-:Y:S01]  /*5e70*/  IMAD R51, R93.reuse, 0xc, RZ ;  /* 0x0000000c5d337824 */ /* 0x042fe200078e02ff */
[C---:B------:R-:W-:Y:S01]  /*5e80*/  LEA R32, P4, R93.reuse, R6, 0x3 ;  /* 0x000000065d207211 */ /* 0x040fe200078818ff */
[----:B------:R-:W-:Y:S01]  /*5e90*/  IMAD R55, R93, 0xe, RZ ;  /* 0x0000000e5d377824 */ /* 0x000fe200078e02ff */
[-C--:B------:R-:W-:Y:S01]  /*5ea0*/  LEA.HI.X.SX32 R31, R15, R7.reuse, 0x1, P6 ;  /* 0x000000070f1f7211 */ /* 0x080fe200030f0eff */
[----:B------:R-:W-:Y:S01]  /*5eb0*/  @P1 FFMA.FTZ R10, R71, R12, +INF ;  /* 0x7f800000470a1423 */ /* 0x000fe2000001000c */
[----:B------:R-:W-:Y:S01]  /*5ec0*/  BAR.SYNC.DEFER_BLOCKING 0x0 ;  /* 0x0000000000007b1d */ /* 0x000fe20000010000 */
[----:B------:R-:W-:Y:S01]  /*5ed0*/  IMAD R63, R93, 0x12, RZ ;  /* 0x000000125d3f7824 */ /* 0x000fe200078e02ff */
[-C--:B------:R-:W-:Y:S01]  /*5ee0*/  IADD3 R36, P6, R51, R6.reuse, RZ ;  /* 0x0000000633247210 */ /* 0x080fe20007fde0ff */
[----:B------:R-:W-:Y:S01]  /*5ef0*/  IMAD R71, R93, 0x16, RZ ;  /* 0x000000165d477824 */ /* 0x000fe200078e02ff */
[-C--:B------:R-:W-:Y:S01]  /*5f00*/  LEA.HI.X.SX32 R35, R19, R7.reuse, 0x1, P5 ;  /* 0x0000000713237211 */ /* 0x080fe200028f0eff */
[C---:B------:R-:W-:Y:S01]  /*5f10*/  IMAD R23, R93.reuse, 0x7, RZ ;  /* 0x000000075d177824 */ /* 0x040fe200078e02ff */
[CC--:B------:R-:W-:Y:S01]  /*5f20*/  LEA R42, P5, R93.reuse, R6.reuse, 0x4 ;  /* 0x000000065d2a7211 */ /* 0x0c0fe200078a20ff */
[----:B------:R-:W-:Y:S01]  /*5f30*/  IMAD R27, R93, 0x9, RZ ;  /* 0x000000095d1b7824 */ /* 0x000fe200078e02ff */
[-C--:B------:R-:W-:Y:S01]  /*5f40*/  LEA.HI.X.SX32 R33, R17, R7.reuse, 0x1, P4 ;  /* 0x0000000711217211 */ /* 0x080fe200020f0eff */
[----:B------:R-:W-:Y:S01]  /*5f50*/  IMAD R49, R93, 0xb, RZ ;  /* 0x0000000b5d317824 */ /* 0x000fe200078e02ff */
[-C--:B------:R-:W-:Y:S01]  /*5f60*/  IADD3 R38, P4, R55, R6.reuse, RZ ;  /* 0x0000000637267210 */ /* 0x080fe20007f9e0ff */
        /* <DEDUP_REMOVED lines=11> */
[-C--:B------:R-:W-:Y:S01]  /*6020*/  LEA.HI.X.SX32 R45, R27, R7.reuse, 0x1, P6 ;  /* 0x000000071b2d7211 */ /* 0x080fe200030f0eff */
[----:B------:R-:W-:Y:S01]  /*6030*/  IMAD R57, R93, 0xf, RZ ;  /* 0x0000000f5d397824 */ /* 0x000fe200078e02ff */
[----:B------:R-:W0:Y:S01]  /*6040*/  LDS.128 R12, [R4] ;  /* 0x00000000040c7984 */ /* 0x000e220000000c00 */
[-C--:B------:R-:W-:Y:S01]  /*6050*/  LEA.HI.X.SX32 R49, R49, R7.reuse, 0x1, P5 ;  /* 0x0000000731317211 */ /* 0x080fe200028f0eff */
[----:B------:R-:W-:Y:S01]  /*6060*/  IMAD.SHL.U32 R59, R93, 0x10, RZ ;  /* 0x000000105d3b7824 */ /* 0x000fe200078e00ff */
[-C--:B------:R-:W-:Y:S01]  /*6070*/  IADD3 R46, P4, R67, R6.reuse, RZ ;  /* 0x00000006432e7210 */ /* 0x080fe20007f9e0ff */
[----:B------:R-:W1:Y:S01]  /*6080*/  LDS.128 R16, [R16] ;  /* 0x0000000010107984 */ /* 0x000e620000000c00 */
[-C--:B------:R-:W-:Y:S01]  /*6090*/  IADD3 R50, P6, R75, R6.reuse, RZ ;  /* 0x000000064b327210 */ /* 0x080fe20007fde0ff */
[----:B------:R-:W-:Y:S01]  /*60a0*/  IMAD R95, R93, 0x22, RZ ;  /* 0x000000225d5f7824 */ /* 0x000fe200078e02ff */
[-C--:B------:R-:W-:Y:S01]  /*60b0*/  IADD3 R52, P5, R81, R6.reuse, RZ ;  /* 0x0000000651347210 */ /* 0x080fe20007fbe0ff */
[----:B------:R-:W2:Y:S01]  /*60c0*/  LDS.128 R20, [R20] ;  /* 0x0000000014147984 */ /* 0x000ea20000000c00 */
[-C--:B------:R-:W-:Y:S01]  /*60d0*/  LEA.HI.X.SX32 R47, R47, R7.reuse, 0x1, P4 ;  /* 0x000000072f2f7211 */ /* 0x080fe200020f0eff */
[----:B------:R-:W-:Y:S01]  /*60e0*/  IMAD R97, R93, 0x24, RZ ;  /* 0x000000245d617824 */ /* 0x000fe200078e02ff */
[-C--:B------:R-:W-:Y:S01]  /*60f0*/  LEA.HI.X.SX32 R51, R51, R7.reuse, 0x1, P6 ;  /* 0x0000000733337211 */ /* 0x080fe200030f0eff */
[----:B------:R-:W3:Y:S01]  /*6100*/  LDS.128 R24, [R24] ;  /* 0x0000000018187984 */ /* 0x000ee20000000c00 */
        /* <DEDUP_REMOVED lines=31> */
[C---:B------:R-:W-:Y:S01]  /*6300*/  IMAD R83, R93.reuse, 0x1b, RZ ;  /* 0x0000001b5d537824 */ /* 0x040fe200078e02ff */
[----:B------:R-:W-:Y:S01]  /*6310*/  FSETP.NEU.AND P1, PT, R72, RZ, PT ;  /* 0x000000ff4800720b */ /* 0x000fe20003f2d000 */
[----:B------:R-:W-:Y:S01]  /*6320*/  IMAD R121, R93, 0x3a, RZ ;  /* 0x0000003a5d797824 */ /* 0x000fe200078e02ff */
[-C--:B------:R-:W-:Y:S01]  /*6330*/  LEA.HI.X.SX32 R67, R67, R7.reuse, 0x1, P6 ;  /* 0x0000000743437211 */ /* 0x080fe200030f0eff */
[----:B------:R-:W-:Y:S01]  /*6340*/  IMAD R123, R93, 0x3c, RZ ;  /* 0x0000003c5d7b7824 */ /* 0x000fe200078e02ff */
[-C--:B------:R-:W-:Y:S01]  /*6350*/  LEA.HI.X.SX32 R69, R69, R7.reuse, 0x1, P5 ;  /* 0x0000000745457211 */ /* 0x080fe200028f0eff */
[----:B------:R-:W-:Y:S01]  /*6360*/  IMAD R125, R93, 0x3e, RZ ;  /* 0x0000003e5d7d7824 */ /* 0x000fe200078e02ff */
[----:B------:R-:W-:Y:S01]  /*6370*/  LEA.HI.X.SX32 R71, R71, R7, 0x1, P4 ;  /* 0x0000000747477211 */ /* 0x000fe200020f0eff */
[----:B------:R-:W-:Y:S01]  /*6380*/  IMAD R87, R93, 0x1d, RZ ;  /* 0x0000001d5d577824 */ /* 0x000fe200078e02ff */
[-C--:B------:R-:W-:Y:S01]  /*6390*/  IADD3 R72, P6, R107, R6.reuse, RZ ;  /* 0x000000066b487210 */ /* 0x080fe20007fde0ff */
[----:B------:R-:W-:Y:S01]  /*63a0*/  IMAD R91, R93, 0x1f, RZ ;  /* 0x0000001f5d5b7824 */ /* 0x000fe200078e02ff */
[-C--:B------:R-:W-:Y:S01]  /*63b0*/  IADD3 R74, P5, R111, R6.reuse, RZ ;  /* 0x000000066f4a7210 */ /* 0x080fe20007fbe0ff */
[----:B0-----:R1:W-:Y:S01]  /*63c0*/  STG.E.U16 [R6.64], R12 ;  /* 0x0000000c06007986 */ /* 0x0013e2000c101506 */
[----:B------:R-:W-:-:S02]  /*63d0*/  IADD3 R76, P4, R113, R6, RZ ;  /* 0x00000006714c7210 */ /* 0x000fc40007f9e0ff */
[-C--:B------:R-:W-:Y:S02]  /*63e0*/  LEA.HI.X.SX32 R73, R73, R7.reuse, 0x1, P6 ;  /* 0x0000000749497211 */ /* 0x080fe400030f0eff */
[-C--:B------:R-:W-:Y:S02]  /*63f0*/  LEA.HI.X.SX32 R75, R75, R7.reuse, 0x1, P5 ;  /* 0x000000074b4b7211 */ /* 0x080fe400028f0eff */
[----:B------:R-:W-:Y:S02]  /*6400*/  LEA.HI.X.SX32 R77, R77, R7, 0x1, P4 ;  /* 0x000000074d4d7211 */ /* 0x000fe400020f0eff */
[-C--:B------:R-:W-:Y:S02]  /*6410*/  IADD3 R80, P6, R115, R6.reuse, RZ ;  /* 0x0000000673507210 */ /* 0x080fe40007fde0ff */
[-C--:B------:R-:W-:Y:S02]  /*6420*/  IADD3 R82, P5, R117, R6.reuse, RZ ;  /* 0x0000000675527210 */ /* 0x080fe40007fbe0ff */
[----:B------:R-:W-:-:S02]  /*6430*/  IADD3 R84, P4, R119, R6, RZ ;  /* 0x0000000677547210 */ /* 0x000fc40007f9e0ff */
[-C--:B------:R-:W-:Y:S02]  /*6440*/  LEA.HI.X.SX32 R81, R81, R7.reuse, 0x1, P6 ;  /* 0x0000000751517211 */ /* 0x080fe400030f0eff */
[-C--:B------:R-:W-:Y:S02]  /*6450*/  LEA.HI.X.SX32 R83, R83, R7.reuse, 0x1, P5 ;  /* 0x0000000753537211 */ /* 0x080fe400028f0eff */
[----:B------:R-:W-:Y:S02]  /*6460*/  LEA.HI.X.SX32 R85, R85, R7, 0x1, P4 ;  /* 0x0000000755557211 */ /* 0x000fe400020f0eff */
[-C--:B------:R-:W-:Y:S02]  /*6470*/  IADD3 R86, P6, R121, R6.reuse, RZ ;  /* 0x0000000679567210 */ /* 0x080fe40007fde0ff */
[-C--:B------:R-:W-:Y:S02]  /*6480*/  IADD3 R88, P5, R123, R6.reuse, RZ ;  /* 0x000000067b587210 */ /* 0x080fe40007fbe0ff */
[----:B------:R-:W-:-:S02]  /*6490*/  IADD3 R90, P4, R125, R6, RZ ;  /* 0x000000067d5a7210 */ /* 0x000fc40007f9e0ff */
[----:B------:R-:W-:Y:S02]  /*64a0*/  PRMT R4, R12, 0x7632, R4 ;  /* 0x000076320c047816 */ /* 0x000fe40000000004 */
[-C--:B------:R-:W-:Y:S02]  /*64b0*/  LEA.HI.X.SX32 R87, R87, R7.reuse, 0x1, P6 ;  /* 0x0000000757577211 */ /* 0x080fe400030f0eff */
[-C--:B------:R-:W-:Y:S01]  /*64c0*/  LEA.HI.X.SX32 R89, R89, R7.reuse, 0x1, P5 ;  /* 0x0000000759597211 */ /* 0x080fe200028f0eff */
[----:B------:R0:W-:Y:S01]  /*64d0*/  STG.E.U16 [R8.64], R4 ;  /* 0x0000000408007986 */ /* 0x0001e2000c101506 */
[----:B------:R-:W-:Y:S02]  /*64e0*/  LEA.HI.X.SX32 R91, R91, R7, 0x1, P4 ;  /* 0x000000075b5b7211 */ /* 0x000fe400020f0eff */
[----:B-1----:R-:W-:Y:S01]  /*64f0*/  PRMT R7, R16, 0x7632, R7 ;  /* 0x0000763210077816 */ /* 0x002fe20000000007 */
[----:B------:R3:W-:Y:S01]  /*6500*/  STG.E.U16 [R28.64], R16 ;  /* 0x000000101c007986 */ /* 0x0007e2000c101506 */
[----:B--2---:R-:W-:-:S02]  /*6510*/  PRMT R6, R21, 0x7632, R6 ;  /* 0x0000763215067816 */ /* 0x004fc40000000006 */
[----:B------:R-:W-:Y:S01]  /*6520*/  FSEL R40, R40, -INF , P1 ;  /* 0xff80000028287808 */ /* 0x000fe20000800000 */
[----:B------:R1:W-:Y:S01]  /*6530*/  STG.E.U16 [R30.64], R7 ;  /* 0x000000071e007986 */ /* 0x0003e2000c101506 */
[----:B------:R-:W-:Y:S02]  /*6540*/  FSEL R79, R79, -INF , P0 ;  /* 0xff8000004f4f7808 */ /* 0x000fe40000000000 */
[----:B0-----:R-:W-:Y:S01]  /*6550*/  PRMT R9, R20, 0x7632, R9 ;  /* 0x0000763214097816 */ /* 0x001fe20000000009 */
[----:B------:R0:W-:Y:S01]  /*6560*/  STG.E.U16 [R32.64], R20 ;  /* 0x0000001420007986 */ /* 0x0001e2000c101506 */
[----:B------:R-:W-:Y:S01]  /*6570*/  PRMT R4, R17, 0x7632, R4 ;  /* 0x0000763211047816 */ /* 0x000fe20000000004 */
[----:B------:R-:W-:Y:S01]  /*6580*/  FFMA R40, R40, 0.69314718246459960938, R109 ;  /* 0x3f31721828287823 */ /* 0x000fe2000000006d */
[----:B---3--:R-:W-:Y:S01]  /*6590*/  PRMT R29, R24, 0x7632, R29 ;  /* 0x00007632181d7816 */ /* 0x008fe2000000001d */
[----:B------:R2:W-:Y:S01]  /*65a0*/  STG.E.U16 [R34.64], R9 ;  /* 0x0000000922007986 */ /* 0x0005e2000c101506 */
[----:B------:R-:W-:-:S02]  /*65b0*/  PRMT R28, R25, 0x7632, R28 ;  /* 0x00007632191c7816 */ /* 0x000fc4000000001c */
[----:B-1----:R-:W-:Y:S01]  /*65c0*/  PRMT R31, R13, 0x7632, R31 ;  /* 0x000076320d1f7816 */ /* 0x002fe2000000001f */
[----:B------:R1:W-:Y:S01]  /*65d0*/  STG.E.U16 [R36.64], R24 ;  /* 0x0000001824007986 */ /* 0x0003e2000c101506 */
[----:B------:R-:W-:Y:S02]  /*65e0*/  PRMT R30, R14, 0x7632, R30 ;  /* 0x000076320e1e7816 */ /* 0x000fe4000000001e */
[----:B------:R-:W-:Y:S01]  /*65f0*/  FSEL R7, R10, -INF , P2 ;  /* 0xff8000000a077808 */ /* 0x000fe20001000000 */
[----:B------:R3:W-:Y:S01]  /*6600*/  STG.E.U16 [R38.64], R29 ;  /* 0x0000001d26007986 */ /* 0x0007e2000c101506 */
[----:B0-----:R-:W-:-:S03]  /*6610*/  PRMT R32, R18, 0x7632, R32 ;  /* 0x0000763212207816 */ /* 0x001fc60000000020 */
[----:B------:R0:W-:Y:S01]  /*6620*/  STG.E.U16 [R42.64], R13 ;  /* 0x0000000d2a007986 */ /* 0x0001e2000c101506 */
[----:B--2---:R-:W-:Y:S01]  /*6630*/  PRMT R34, R22, 0x7632, R34 ;  /* 0x0000763216227816 */ /* 0x004fe20000000022 */
[----:B------:R-:W-:Y:S01]  /*6640*/  FFMA R7, R7, 0.69314718246459960938, R78 ;  /* 0x3f31721807077823 */ /* 0x000fe2000000004e */
[----:B------:R-:W-:Y:S01]  /*6650*/  SHF.L.U32 R9, R3, 0x2, RZ ;  /* 0x0000000203097819 */ /* 0x000fe200000006ff */
[----:B------:R2:W-:Y:S01]  /*6660*/  STG.E.U16 [R44.64], R31 ;  /* 0x0000001f2c007986 */ /* 0x0005e2000c101506 */
[----:B-1----:R-:W-:-:S03]  /*6670*/  PRMT R36, R26, 0x7632, R36 ;  /* 0x000076321a247816 */ /* 0x002fc60000000024 */
[----:B------:R-:W-:Y:S01]  /*6680*/  STG.E.U16 [R46.64], R17 ;  /* 0x000000112e007986 */ /* 0x000fe2000c101506 */
[----:B---3--:R-:W-:-:S03]  /*6690*/  PRMT R38, R15, 0x7632, R38 ;  /* 0x000076320f267816 */ /* 0x008fc60000000026 */
[----:B------:R1:W-:Y:S01]  /*66a0*/  STG.E.U16 [R48.64], R4 ;  /* 0x0000000430007986 */ /* 0x0003e2000c101506 */
[----:B0-----:R-:W-:-:S03]  /*66b0*/  PRMT R43, R23, 0x7632, R43 ;  /* 0x00007632172b7816 */ /* 0x001fc6000000002b */
[----:B------:R-:W-:Y:S01]  /*66c0*/  STG.E.U16 [R50.64], R21 ;  /* 0x0000001532007986 */ /* 0x000fe2000c101506 */
[----:B--2---:R-:W-:-:S03]  /*66d0*/  PRMT R45, R27, 0x7632, R45 ;  /* 0x000076321b2d7816 */ /* 0x004fc6000000002d */
[----:B------:R0:W-:Y:S04]  /*66e0*/  STG.E.U16 [R52.64], R6 ;  /* 0x0000000634007986 */ /* 0x0001e8000c101506 */
[----:B------:R-:W-:Y:S01]  /*66f0*/  STG.E.U16 [R54.64], R25 ;  /* 0x0000001936007986 */ /* 0x000fe2000c101506 */
[----:B-1----:R-:W-:-:S03]  /*6700*/  PRMT R4, R19, 0x7632, R4 ;  /* 0x0000763213047816 */ /* 0x002fc60000000004 */
[----:B------:R-:W-:Y:S04]  /*6710*/  STG.E.U16 [R56.64], R28 ;  /* 0x0000001c38007986 */ /* 0x000fe8000c101506 */
[----:B------:R-:W-:Y:S01]  /*6720*/  STG.E.U16 [R58.64], R14 ;  /* 0x0000000e3a007986 */ /* 0x000fe2000c101506 */
[----:B0-----:R-:W-:Y:S01]  /*6730*/  FFMA R6, R0, 0.69314718246459960938, R41 ;  /* 0x3f31721800067823 */ /* 0x001fe20000000029 */
[----:B------:R-:W-:Y:S01]  /*6740*/  SHF.L.U32 R0, R2, 0x2, RZ ;  /* 0x0000000202007819 */ /* 0x000fe200000006ff */
[----:B------:R-:W-:Y:S01]  /*6750*/  FFMA R41, R79, 0.69314718246459960938, R108 ;  /* 0x3f3172184f297823 */ /* 0x000fe2000000006c */
[----:B------:R-:W-:Y:S04]  /*6760*/  STG.E.U16 [R60.64], R30 ;  /* 0x0000001e3c007986 */ /* 0x000fe8000c101506 */
        /* <DEDUP_REMOVED lines=9> */
[----:B------:R0:W-:Y:S04]  /*6800*/  STG.E.U16 [R82.64], R4 ;  /* 0x0000000452007986 */ /* 0x0001e8000c101506 */
[----:B------:R-:W-:Y:S04]  /*6810*/  STG.E.U16 [R84.64], R23 ;  /* 0x0000001754007986 */ /* 0x000fe8000c101506 */
[----:B------:R-:W-:Y:S04]  /*6820*/  STG.E.U16 [R86.64], R43 ;  /* 0x0000002b56007986 */ /* 0x000fe8000c101506 */
[----:B------:R-:W-:Y:S01]  /*6830*/  STG.E.U16 [R88.64], R27 ;  /* 0x0000001b58007986 */ /* 0x000fe2000c101506 */
[----:B0-----:R-:W-:-:S03]  /*6840*/  IMAD.HI R4, R3, 0x4, RZ ;  /* 0x0000000403047827 */ /* 0x001fc600078e02ff */
[----:B------:R-:W-:Y:S01]  /*6850*/  STG.E.U16 [R90.64], R45 ;  /* 0x0000002d5a007986 */ /* 0x000fe2000c101506 */
[----:B------:R-:W-:-:S03]  /*6860*/  IMAD.HI R3, R2, 0x4, RZ ;  /* 0x0000000402037827 */ /* 0x000fc600078e02ff */
[----:B------:R-:W-:Y:S01]  /*6870*/  BAR.SYNC.DEFER_BLOCKING 0x0 ;  /* 0x0000000000007b1d */ /* 0x000fe20000010000 */
[----:B------:R-:W-:-:S04]  /*6880*/  IADD3 R2, P0, P1, R9, c[0x0][0x180], R0 ;  /* 0x0000600009027a10 */ /* 0x000fc8000791e000 */
[----:B------:R-:W-:Y:S01]  /*6890*/  IADD3.X R3, R4, c[0x0][0x184], R3, P0, P1 ;  /* 0x0000610004037a10 */ /* 0x000fe200007e2403 */
[----:B------:R-:W-:Y:S04]  /*68a0*/  STS.64 [R11], R6 ;  /* 0x000000060b007388 */ /* 0x000fe80000000a00 */
[----:B------:R-:W-:Y:S04]  /*68b0*/  STS.64 [R11+0x200], R40 ;  /* 0x000200280b007388 */ /* 0x000fe80000000a00 */
[----:B------:R-:W-:Y:S06]  /*68c0*/  BAR.SYNC.DEFER_BLOCKING 0x0 ;  /* 0x0000000000007b1d */ /* 0x000fec0000010000 */
[----:B------:R-:W0:Y:S04]  /*68d0*/  LDS R5, [R5] ;  /* 0x0000000005057984 */ /* 0x000e280000000800 */
[----:B0-----:R-:W-:Y:S01]  /*68e0*/  STG.E [R2.64], R5 ;  /* 0x0000000502007986 */ /* 0x001fe2000c101906 */
[----:B------:R-:W-:Y:S05]  /*68f0*/  EXIT ;  /* 0x000000000000794d */ /* 0x000fea0003800000 */
.L_x_2:
[----:B------:R-:W-:-:S00]  /*6900*/  BRA `(.L_x_2) ;  /* 0xfffffff000007947 */ /* 0x000fc0000383ffff */
[----:B------:R-:W-:-:S00]  /*6910*/  NOP ;  /* 0x0000000000007918 */ /* 0x000fc00000000000 */
        /* <DEDUP_REMOVED lines=14> */
.L_x_3:


//--------------------- .nv.global.init           --------------------------
	.section	.nv.global.init,"aw",@progbits
.nv.global.init:
	.type		_$_str,@object
	.size		_$_str,(.L_0 - _$_str)
_$_str:
        /*0000*/ 	.byte	0x5f, 0x5f, 0x43, 0x55, 0x44, 0x41, 0x5f, 0x46, 0x54, 0x5a, 0x00
.L_0:


//--------------------- .nv.shared.attn_fwd       --------------------------
	.section	.nv.shared.attn_fwd,"aw",@nobits
	.sectionflags	@""
	.align	16
